	.target	sm_90a

	.elftype	@"ET_EXEC"


//--------------------- .note.nv.tkinfo           --------------------------
	.section	.note.nv.tkinfo,"",@"SHT_NOTE"
	.sectionflags	@"SHF_NOTE_NV_TKINFO"
	.tkinfo
        /*0018*/ 	.word	0x00000002
        /*0030*/ 	.string	""
        /*0030*/ 	.string	"ptxas"
        /*0030*/ 	.string	"Cuda compilation tools, release 13.0, V13.0.88"
        /*0030*/ 	.string	"Build cuda_13.0.r13.0/compiler.36424714_0"
        /*0030*/ 	.string	"-arch sm_90a -m 64 "



//--------------------- .note.nv.cuinfo           --------------------------
	.section	.note.nv.cuinfo,"",@"SHT_NOTE"
	.sectionflags	@"SHF_NOTE_NV_CUINFO"
        /*0018*/ 	.short	0x0002
        /*001a*/ 	.short	0x005a
        /*001c*/ 	.short	0x0082
	.zero		2


//--------------------- .nv.info                  --------------------------
	.section	.nv.info,"",@"SHT_CUDA_INFO"
	.align	4


	//----- nvinfo : EIATTR_REGCOUNT
	.align		4
        /*0000*/ 	.byte	0x04, 0x2f
        /*0002*/ 	.short	(.L_15 - .L_14)
	.align		4
.L_14:
        /*0004*/ 	.word	index@(_ZN7cutlass13device_kernelINS_4gemm6kernel13GemmUniversalIN4cute5tupleIJiiiiEEENS1_10collective13CollectiveMmaINS1_34MainloopSm90TmaGmmaWarpSpecializedILi4ENS5_IJNS4_1CILi4EEESB_NSA_ILi1EEEEEENS1_35KernelTmaWarpSpecializedCooperativeEEENS5_IJNSA_ILi128EEENSA_ILi64EEESG_EEENS_6half_tENS5_IJlSC_lEEESJ_SK_NS4_8TiledMMAINS4_8MMA_AtomIJNS4_4SM904GMMA25MMA_64x64x16_F32F16F16_SSILNSO_5MajorE0ELSQ_0ELNSO_7ScaleInE1ELSR_1EEEEEENS4_6LayoutINS5_IJNSA_ILi2EEESC_SC_EEENS5_IJSC_NSA_ILi0EEESX_EEEEENS5_IJNS4_10UnderscoreES10_S10_EEEEENS4_23SM90_TMA_LOAD_MULTICASTENS4_14ComposedLayoutINS4_7SwizzleILi3ELi4ELi3EEENS4_18smem_ptr_flag_bitsILi16EEENSU_INS5_IJNSA_ILi8EEESH_EEENS5_IJSH_SC_EEEEEEEvNS4_8identityES13_S1D_vS1E_EENS_8epilogue10collective6detail29Sm90TmaWarpSpecializedAdapterINS1H_15DefaultEpilogueISJ_SK_SK_NS1G_6thread17LinearCombinationISJ_Li1EffLNS1L_9ScaleType4KindE0ELNS_15FloatRoundStyleE2ESJ_EENS1_15EpilogueDefaultEEEEEvvEEEEvNT_6ParamsE)
        /*0008*/ 	.word	0x000000a8


	//----- nvinfo : EIATTR_FRAME_SIZE
	.align		4
.L_15:
        /*000c*/ 	.byte	0x04, 0x11
        /*000e*/ 	.short	(.L_17 - .L_16)
	.align		4
.L_16:
        /*0010*/ 	.word	index@(_ZN7cutlass13device_kernelINS_4gemm6kernel13GemmUniversalIN4cute5tupleIJiiiiEEENS1_10collective13CollectiveMmaINS1_34MainloopSm90TmaGmmaWarpSpecializedILi4ENS5_IJNS4_1CILi4EEESB_NSA_ILi1EEEEEENS1_35KernelTmaWarpSpecializedCooperativeEEENS5_IJNSA_ILi128EEENSA_ILi64EEESG_EEENS_6half_tENS5_IJlSC_lEEESJ_SK_NS4_8TiledMMAINS4_8MMA_AtomIJNS4_4SM904GMMA25MMA_64x64x16_F32F16F16_SSILNSO_5MajorE0ELSQ_0ELNSO_7ScaleInE1ELSR_1EEEEEENS4_6LayoutINS5_IJNSA_ILi2EEESC_SC_EEENS5_IJSC_NSA_ILi0EEESX_EEEEENS5_IJNS4_10UnderscoreES10_S10_EEEEENS4_23SM90_TMA_LOAD_MULTICASTENS4_14ComposedLayoutINS4_7SwizzleILi3ELi4ELi3EEENS4_18smem_ptr_flag_bitsILi16EEENSU_INS5_IJNSA_ILi8EEESH_EEENS5_IJSH_SC_EEEEEEEvNS4_8identityES13_S1D_vS1E_EENS_8epilogue10collective6detail29Sm90TmaWarpSpecializedAdapterINS1H_15DefaultEpilogueISJ_SK_SK_NS1G_6thread17LinearCombinationISJ_Li1EffLNS1L_9ScaleType4KindE0ELNS_15FloatRoundStyleE2ESJ_EENS1_15EpilogueDefaultEEEEEvvEEEEvNT_6ParamsE)
        /*0014*/ 	.word	0x00000000


	//----- nvinfo : EIATTR_MIN_STACK_SIZE
	.align		4
.L_17:
        /*0018*/ 	.byte	0x04, 0x12
        /*001a*/ 	.short	(.L_19 - .L_18)
	.align		4
.L_18:
        /*001c*/ 	.word	index@(_ZN7cutlass13device_kernelINS_4gemm6kernel13GemmUniversalIN4cute5tupleIJiiiiEEENS1_10collective13CollectiveMmaINS1_34MainloopSm90TmaGmmaWarpSpecializedILi4ENS5_IJNS4_1CILi4EEESB_NSA_ILi1EEEEEENS1_35KernelTmaWarpSpecializedCooperativeEEENS5_IJNSA_ILi128EEENSA_ILi64EEESG_EEENS_6half_tENS5_IJlSC_lEEESJ_SK_NS4_8TiledMMAINS4_8MMA_AtomIJNS4_4SM904GMMA25MMA_64x64x16_F32F16F16_SSILNSO_5MajorE0ELSQ_0ELNSO_7ScaleInE1ELSR_1EEEEEENS4_6LayoutINS5_IJNSA_ILi2EEESC_SC_EEENS5_IJSC_NSA_ILi0EEESX_EEEEENS5_IJNS4_10UnderscoreES10_S10_EEEEENS4_23SM90_TMA_LOAD_MULTICASTENS4_14ComposedLayoutINS4_7SwizzleILi3ELi4ELi3EEENS4_18smem_ptr_flag_bitsILi16EEENSU_INS5_IJNSA_ILi8EEESH_EEENS5_IJSH_SC_EEEEEEEvNS4_8identityES13_S1D_vS1E_EENS_8epilogue10collective6detail29Sm90TmaWarpSpecializedAdapterINS1H_15DefaultEpilogueISJ_SK_SK_NS1G_6thread17LinearCombinationISJ_Li1EffLNS1L_9ScaleType4KindE0ELNS_15FloatRoundStyleE2ESJ_EENS1_15EpilogueDefaultEEEEEvvEEEEvNT_6ParamsE)
        /*0020*/ 	.word	0x00000000
.L_19:


//--------------------- .nv.compat                --------------------------
	.section	.nv.compat,"",@"SHT_CUDA_COMPAT_INFO"
	.align	4
        /*0000*/ 	.byte	0x02, 0x09, 0x01, 0x00, 0x02, 0x02, 0x04, 0x00, 0x02, 0x05, 0x05, 0x00, 0x03, 0x07, 0x01, 0x01
        /*0010*/ 	.byte	0x02, 0x03, 0x01, 0x00, 0x02, 0x06, 0x01, 0x00, 0x04, 0x0b, 0x08, 0x00, 0x00, 0x00, 0x00, 0x00
        /*0020*/ 	.byte	0x00, 0x00, 0x00, 0x00


//--------------------- .nv.info._ZN7cutlass13device_kernelINS_4gemm6kernel13GemmUniversalIN4cute5tupleIJiiiiEEENS1_10collective13CollectiveMmaINS1_34MainloopSm90TmaGmmaWarpSpecializedILi4ENS5_IJNS4_1CILi4EEESB_NSA_ILi1EEEEEENS1_35KernelTmaWarpSpecializedCooperativeEEENS5_IJNSA_ILi128EEENSA_ILi64EEESG_EEENS_6half_tENS5_IJlSC_lEEESJ_SK_NS4_8TiledMMAINS4_8MMA_AtomIJNS4_4SM904GMMA25MMA_64x64x16_F32F16F16_SSILNSO_5MajorE0ELSQ_0ELNSO_7ScaleInE1ELSR_1EEEEEENS4_6LayoutINS5_IJNSA_ILi2EEESC_SC_EEENS5_IJSC_NSA_ILi0EEESX_EEEEENS5_IJNS4_10UnderscoreES10_S10_EEEEENS4_23SM90_TMA_LOAD_MULTICASTENS4_14ComposedLayoutINS4_7SwizzleILi3ELi4ELi3EEENS4_18smem_ptr_flag_bitsILi16EEENSU_INS5_IJNSA_ILi8EEESH_EEENS5_IJSH_SC_EEEEEEEvNS4_8identityES13_S1D_vS1E_EENS_8epilogue10collective6detail29Sm90TmaWarpSpecializedAdapterINS1H_15DefaultEpilogueISJ_SK_SK_NS1G_6thread17LinearCombinationISJ_Li1EffLNS1L_9ScaleType4KindE0ELNS_15FloatRoundStyleE2ESJ_EENS1_15EpilogueDefaultEEEEEvvEEEEvNT_6ParamsE --------------------------
	.section	.nv.info._ZN7cutlass13device_kernelINS_4gemm6kernel13GemmUniversalIN4cute5tupleIJiiiiEEENS1_10collective13CollectiveMmaINS1_34MainloopSm90TmaGmmaWarpSpecializedILi4ENS5_IJNS4_1CILi4EEESB_NSA_ILi1EEEEEENS1_35KernelTmaWarpSpecializedCooperativeEEENS5_IJNSA_ILi128EEENSA_ILi64EEESG_EEENS_6half_tENS5_IJlSC_lEEESJ_SK_NS4_8TiledMMAINS4_8MMA_AtomIJNS4_4SM904GMMA25MMA_64x64x16_F32F16F16_SSILNSO_5MajorE0ELSQ_0ELNSO_7ScaleInE1ELSR_1EEEEEENS4_6LayoutINS5_IJNSA_ILi2EEESC_SC_EEENS5_IJSC_NSA_ILi0EEESX_EEEEENS5_IJNS4_10UnderscoreES10_S10_EEEEENS4_23SM90_TMA_LOAD_MULTICASTENS4_14ComposedLayoutINS4_7SwizzleILi3ELi4ELi3EEENS4_18smem_ptr_flag_bitsILi16EEENSU_INS5_IJNSA_ILi8EEESH_EEENS5_IJSH_SC_EEEEEEEvNS4_8identityES13_S1D_vS1E_EENS_8epilogue10collective6detail29Sm90TmaWarpSpecializedAdapterINS1H_15DefaultEpilogueISJ_SK_SK_NS1G_6thread17LinearCombinationISJ_Li1EffLNS1L_9ScaleType4KindE0ELNS_15FloatRoundStyleE2ESJ_EENS1_15EpilogueDefaultEEEEEvvEEEEvNT_6ParamsE,"",@"SHT_CUDA_INFO"
	.sectionflags	@""
	.align	4


	//----- nvinfo : EIATTR_CUDA_API_VERSION
	.align		4
        /*0000*/ 	.byte	0x04, 0x37
        /*0002*/ 	.short	(.L_21 - .L_20)
.L_20:
        /*0004*/ 	.word	0x00000082


	//----- nvinfo : EIATTR_KPARAM_INFO
	.align		4
.L_21:
        /*0008*/ 	.byte	0x04, 0x17
        /*000a*/ 	.short	(.L_23 - .L_22)
.L_22:
        /*000c*/ 	.word	0x00000000
        /*0010*/ 	.short	0x0000
        /*0012*/ 	.short	0x0070
        /*0014*/ 	.byte	0x00, 0xf0, 0x01, 0x10


	//----- nvinfo : EIATTR_SPARSE_MMA_MASK
	.align		4
.L_23:
        /*0018*/ 	.byte	0x03, 0x50
        /*001a*/ 	.short	0x0000


	//----- nvinfo : EIATTR_MAXREG_COUNT
	.align		4
        /*001c*/ 	.byte	0x03, 0x1b
        /*001e*/ 	.short	0x00a8


	//----- nvinfo : EIATTR_NUM_BARRIERS
	.align		4
        /*0020*/ 	.byte	0x02, 0x4c
        /*0022*/ 	.byte	0x01
	.zero		1


	//----- nvinfo : EIATTR_EXTERNS
	.align		4
        /*0024*/ 	.byte	0x04, 0x0f
        /*0026*/ 	.short	(.L_25 - .L_24)


	//   ....[0]....
	.align		4
.L_24:
        /*0028*/ 	.word	index@(__assertfail)


	//----- nvinfo : EIATTR_MERCURY_ISA_VERSION
	.align		4
.L_25:
        /*002c*/ 	.byte	0x03, 0x5f
        /*002e*/ 	.short	0x0101


	//----- nvinfo : EIATTR_INT_WARP_WIDE_INSTR_OFFSETS
	.align		4
        /*0030*/ 	.byte	0x04, 0x31
        /*0032*/ 	.short	(.L_27 - .L_26)


	//   ....[0]....
.L_26:
        /*0034*/ 	.word	0x000004c0


	//   ....[1]....
        /*0038*/ 	.word	0x000004d0


	//   ....[2]....
        /*003c*/ 	.word	0x00000680


	//   ....[3]....
        /*0040*/ 	.word	0x000022a0


	//----- nvinfo : EIATTR_COOP_GROUP_MASK_REGIDS
	.align		4
.L_27:
        /*0044*/ 	.byte	0x04, 0x29
        /*0046*/ 	.short	(.L_29 - .L_28)


	//   ....[0]....
.L_28:
        /*0048*/ 	.word	0xffffffff


	//   ....[1]....
        /*004c*/ 	.word	0xffffffff


	//   ....[2]....
        /*0050*/ 	.word	0xffffffff


	//   ....[3]....
        /*0054*/ 	.word	0xffffffff


	//   ....[4]....
        /*0058*/ 	.word	0xffffffff


	//   ....[5]....
        /*005c*/ 	.word	0xffffffff


	//----- nvinfo : EIATTR_COOP_GROUP_INSTR_OFFSETS
	.align		4
.L_29:
        /*0060*/ 	.byte	0x04, 0x28
        /*0062*/ 	.short	(.L_31 - .L_30)


	//   ....[0]....
.L_30:
        /*0064*/ 	.word	0x00000060


	//   ....[1]....
        /*0068*/ 	.word	0x00000070


	//   ....[2]....
        /*006c*/ 	.word	0x00000130


	//   ....[3]....
        /*0070*/ 	.word	0x00000300


	//   ....[4]....
        /*0074*/ 	.word	0x00000820


	//   ....[5]....
        /*0078*/ 	.word	0x000014a0


	//----- nvinfo : EIATTR_REG_RECONFIG
	.align		4
.L_31:
        /*007c*/ 	.byte	0x01, 0x54
	.zero		2


	//----- nvinfo : EIATTR_SYSCALL_OFFSETS
	.align		4
        /*0080*/ 	.byte	0x04, 0x46
        /*0082*/ 	.short	(.L_33 - .L_32)


	//   ....[0]....
.L_32:
        /*0084*/ 	.word	0x00001690


	//----- nvinfo : EIATTR_MBARRIER_INSTR_OFFSETS
	.align		4
.L_33:
        /*0088*/ 	.byte	0x04, 0x39
        /*008a*/ 	.short	(.L_35 - .L_34)


	//   ....[0]....
.L_34:
        /*008c*/ 	.word	0x00000250
        /*0090*/ 	.word	0x000000ff
        /*0094*/ 	.word	0x00000000
        /*0098*/ 	.short	0x0100
        /*009a*/ 	.byte	0x08
	.zero		1


	//   ....[1]....
        /*009c*/ 	.word	0x00000260
        /*00a0*/ 	.word	0x000000ff
        /*00a4*/ 	.word	0x00000020
        /*00a8*/ 	.short	0x0100
        /*00aa*/ 	.byte	0x08
	.zero		1


	//   ....[2]....
        /*00ac*/ 	.word	0x00000270
        /*00b0*/ 	.word	0x000000ff
        /*00b4*/ 	.word	0x00000008
        /*00b8*/ 	.short	0x0100
        /*00ba*/ 	.byte	0x08
	.zero		1


	//   ....[3]....
        /*00bc*/ 	.word	0x00000280
        /*00c0*/ 	.word	0x000000ff
        /*00c4*/ 	.word	0x00000028
        /*00c8*/ 	.short	0x0100
        /*00ca*/ 	.byte	0x08
	.zero		1


	//   ....[4]....
        /*00cc*/ 	.word	0x00000290
        /*00d0*/ 	.word	0x000000ff
        /*00d4*/ 	.word	0x00000010
        /*00d8*/ 	.short	0x0100
        /*00da*/ 	.byte	0x08
	.zero		1


	//   ....[5]....
        /*00dc*/ 	.word	0x000002a0
        /*00e0*/ 	.word	0x000000ff
        /*00e4*/ 	.word	0x00000030
        /*00e8*/ 	.short	0x0100
        /*00ea*/ 	.byte	0x08
	.zero		1


	//   ....[6]....
        /*00ec*/ 	.word	0x000002b0
        /*00f0*/ 	.word	0x000000ff
        /*00f4*/ 	.word	0x00000018
        /*00f8*/ 	.short	0x0100
        /*00fa*/ 	.byte	0x08
	.zero		1


	//   ....[7]....
        /*00fc*/ 	.word	0x000002c0
        /*0100*/ 	.word	0x000000ff
        /*0104*/ 	.word	0x00000038
        /*0108*/ 	.short	0x0100
        /*010a*/ 	.byte	0x08
	.zero		1


	//   ....[8]....
        /*010c*/ 	.word	0x000006f0
        /*0110*/ 	.word	0x000000ff
        /*0114*/ 	.word	0x00000050
        /*0118*/ 	.short	0x0100
        /*011a*/ 	.byte	0x06
	.zero		1


	//   ....[9]....
        /*011c*/ 	.word	0x000007a0
        /*0120*/ 	.word	0x000000ff
        /*0124*/ 	.word	0x00000058
        /*0128*/ 	.short	0x0100
        /*012a*/ 	.byte	0x06
	.zero		1


	//   ....[10]....
        /*012c*/ 	.word	0x00001750
        /*0130*/ 	.word	0x00000003
        /*0134*/ 	.word	0x00000000
        /*0138*/ 	.short	0x010a
        /*013a*/ 	.byte	0x3f
	.zero		1


	//   ....[11]....
        /*013c*/ 	.word	0x000017b0
        /*0140*/ 	.word	0x00000003
        /*0144*/ 	.word	0x00000000
        /*0148*/ 	.short	0x010a
        /*014a*/ 	.byte	0x3f
	.zero		1


	//   ....[12]....
        /*014c*/ 	.word	0x00001cf0
        /*0150*/ 	.word	0x00000005
        /*0154*/ 	.word	0x00000000
        /*0158*/ 	.short	0x010a
        /*015a*/ 	.byte	0x3f
	.zero		1


	//   ....[13]....
        /*015c*/ 	.word	0x00001d30
        /*0160*/ 	.word	0x00000005
        /*0164*/ 	.word	0x00000000
        /*0168*/ 	.short	0x010a
        /*016a*/ 	.byte	0x3f
	.zero		1


	//   ....[14]....
        /*016c*/ 	.word	0x00002150
        /*0170*/ 	.word	0x00000004
        /*0174*/ 	.word	0x00000000
        /*0178*/ 	.short	0x0101
        /*017a*/ 	.byte	0x3f
	.zero		1


	//   ....[15]....
        /*017c*/ 	.word	0x00002310
        /*0180*/ 	.word	0x00000000
        /*0184*/ 	.word	0x00000000
        /*0188*/ 	.short	0x0101
        /*018a*/ 	.byte	0x3f
	.zero		1


	//   ....[16]....
        /*018c*/ 	.word	0x00005760
        /*0190*/ 	.word	0x00000014
        /*0194*/ 	.word	0x00000020
        /*0198*/ 	.short	0x010a
        /*019a*/ 	.byte	0x3f
	.zero		1


	//   ....[17]....
        /*019c*/ 	.word	0x00005c00
        /*01a0*/ 	.word	0x00000004
        /*01a4*/ 	.word	0x00000058
        /*01a8*/ 	.short	0x0101
        /*01aa*/ 	.byte	0x3f
	.zero		1


	//   ....[18]....
        /*01ac*/ 	.word	0x00006320
        /*01b0*/ 	.word	0x00000005
        /*01b4*/ 	.word	0x00000000
        /*01b8*/ 	.short	0x010a
        /*01ba*/ 	.byte	0x3f
	.zero		1


	//   ....[19]....
        /*01bc*/ 	.word	0x000063a0
        /*01c0*/ 	.word	0x00000007
        /*01c4*/ 	.word	0x00000000
        /*01c8*/ 	.short	0x010a
        /*01ca*/ 	.byte	0x3f
	.zero		1


	//   ....[20]....
        /*01cc*/ 	.word	0x00006430
        /*01d0*/ 	.word	0x00000006
        /*01d4*/ 	.word	0x00000000
        /*01d8*/ 	.short	0x010a
        /*01da*/ 	.byte	0x3f
	.zero		1


	//   ....[21]....
        /*01dc*/ 	.word	0x000064c0
        /*01e0*/ 	.word	0x00000003
        /*01e4*/ 	.word	0x00000000
        /*01e8*/ 	.short	0x010a
        /*01ea*/ 	.byte	0x3f
	.zero		1


	//   ....[22]....
        /*01ec*/ 	.word	0x00006520
        /*01f0*/ 	.word	0x00000003
        /*01f4*/ 	.word	0x00000000
        /*01f8*/ 	.short	0x010a
        /*01fa*/ 	.byte	0x3f
	.zero		1


	//   ....[23]....
        /*01fc*/ 	.word	0x00006570
        /*0200*/ 	.word	0x00000005
        /*0204*/ 	.word	0x00000000
        /*0208*/ 	.short	0x010a
        /*020a*/ 	.byte	0x3f
	.zero		1


	//   ....[24]....
        /*020c*/ 	.word	0x00006640
        /*0210*/ 	.word	0x00000014
        /*0214*/ 	.word	0x00000020
        /*0218*/ 	.short	0x010a
        /*021a*/ 	.byte	0x3f
	.zero		1


	//   ....[25]....
        /*021c*/ 	.word	0x00006710
        /*0220*/ 	.word	0x00000005
        /*0224*/ 	.word	0x00000000
        /*0228*/ 	.short	0x010a
        /*022a*/ 	.byte	0x3f
	.zero		1


	//   ....[26]....
        /*022c*/ 	.word	0x00006760
        /*0230*/ 	.word	0x00000007
        /*0234*/ 	.word	0x00000000
        /*0238*/ 	.short	0x010a
        /*023a*/ 	.byte	0x3f
	.zero		1


	//   ....[27]....
        /*023c*/ 	.word	0x000067b0
        /*0240*/ 	.word	0x00000006
        /*0244*/ 	.word	0x00000000
        /*0248*/ 	.short	0x010a
        /*024a*/ 	.byte	0x3f
	.zero		1


	//----- nvinfo : EIATTR_NUM_MBARRIERS
	.align		4
.L_35:
        /*024c*/ 	.byte	0x03, 0x38
        /*024e*/ 	.short	0x000a


	//----- nvinfo : EIATTR_EXIT_INSTR_OFFSETS
	.align		4
        /*0250*/ 	.byte	0x04, 0x1c
        /*0252*/ 	.short	(.L_37 - .L_36)


	//   ....[0]....
.L_36:
        /*0254*/ 	.word	0x000009f0


	//   ....[1]....
        /*0258*/ 	.word	0x00001200


	//   ....[2]....
        /*025c*/ 	.word	0x00004db0


	//   ....[3]....
        /*0260*/ 	.word	0x00005310


	//   ....[4]....
        /*0264*/ 	.word	0x00006510


	//----- nvinfo : EIATTR_MAX_THREADS
	.align		4
.L_37:
        /*0268*/ 	.byte	0x04, 0x05
        /*026a*/ 	.short	(.L_39 - .L_38)
.L_38:
        /*026c*/ 	.word	0x00000180
        /*0270*/ 	.word	0x00000001
        /*0274*/ 	.word	0x00000001


	//----- nvinfo : EIATTR_CRS_STACK_SIZE
	.align		4
.L_39:
        /*0278*/ 	.byte	0x04, 0x1e
        /*027a*/ 	.short	(.L_41 - .L_40)
.L_40:
        /*027c*/ 	.word	0x00000000


	//----- nvinfo : EIATTR_CBANK_PARAM_SIZE
	.align		4
.L_41:
        /*0280*/ 	.byte	0x03, 0x19
        /*0282*/ 	.short	0x0470


	//----- nvinfo : EIATTR_PARAM_CBANK
	.align		4
        /*0284*/ 	.byte	0x04, 0x0a
        /*0286*/ 	.short	(.L_43 - .L_42)
	.align		4
.L_42:
        /*0288*/ 	.word	index@(.nv.constant0._ZN7cutlass13device_kernelINS_4gemm6kernel13GemmUniversalIN4cute5tupleIJiiiiEEENS1_10collective13CollectiveMmaINS1_34MainloopSm90TmaGmmaWarpSpecializedILi4ENS5_IJNS4_1CILi4EEESB_NSA_ILi1EEEEEENS1_35KernelTmaWarpSpecializedCooperativeEEENS5_IJNSA_ILi128EEENSA_ILi64EEESG_EEENS_6half_tENS5_IJlSC_lEEESJ_SK_NS4_8TiledMMAINS4_8MMA_AtomIJNS4_4SM904GMMA25MMA_64x64x16_F32F16F16_SSILNSO_5MajorE0ELSQ_0ELNSO_7ScaleInE1ELSR_1EEEEEENS4_6LayoutINS5_IJNSA_ILi2EEESC_SC_EEENS5_IJSC_NSA_ILi0EEESX_EEEEENS5_IJNS4_10UnderscoreES10_S10_EEEEENS4_23SM90_TMA_LOAD_MULTICASTENS4_14ComposedLayoutINS4_7SwizzleILi3ELi4ELi3EEENS4_18smem_ptr_flag_bitsILi16EEENSU_INS5_IJNSA_ILi8EEESH_EEENS5_IJSH_SC_EEEEEEEvNS4_8identityES13_S1D_vS1E_EENS_8epilogue10collective6detail29Sm90TmaWarpSpecializedAdapterINS1H_15DefaultEpilogueISJ_SK_SK_NS1G_6thread17LinearCombinationISJ_Li1EffLNS1L_9ScaleType4KindE0ELNS_15FloatRoundStyleE2ESJ_EENS1_15EpilogueDefaultEEEEEvvEEEEvNT_6ParamsE)
        /*028c*/ 	.short	0x0210
        /*028e*/ 	.short	0x0470


	//----- nvinfo : EIATTR_SW_WAR
	.align		4
.L_43:
        /*0290*/ 	.byte	0x04, 0x36
        /*0292*/ 	.short	(.L_45 - .L_44)
.L_44:
        /*0294*/ 	.word	0x00000008
.L_45:


//--------------------- .nv.callgraph             --------------------------
	.section	.nv.callgraph,"",@"SHT_CUDA_CALLGRAPH"
	.align	4
	.sectionentsize	8
	.align		4
        /*0000*/ 	.word	0x00000000
	.align		4
        /*0004*/ 	.word	0xffffffff
	.align		4
        /*0008*/ 	.word	index@(_ZN7cutlass13device_kernelINS_4gemm6kernel13GemmUniversalIN4cute5tupleIJiiiiEEENS1_10collective13CollectiveMmaINS1_34MainloopSm90TmaGmmaWarpSpecializedILi4ENS5_IJNS4_1CILi4EEESB_NSA_ILi1EEEEEENS1_35KernelTmaWarpSpecializedCooperativeEEENS5_IJNSA_ILi128EEENSA_ILi64EEESG_EEENS_6half_tENS5_IJlSC_lEEESJ_SK_NS4_8TiledMMAINS4_8MMA_AtomIJNS4_4SM904GMMA25MMA_64x64x16_F32F16F16_SSILNSO_5MajorE0ELSQ_0ELNSO_7ScaleInE1ELSR_1EEEEEENS4_6LayoutINS5_IJNSA_ILi2EEESC_SC_EEENS5_IJSC_NSA_ILi0EEESX_EEEEENS5_IJNS4_10UnderscoreES10_S10_EEEEENS4_23SM90_TMA_LOAD_MULTICASTENS4_14ComposedLayoutINS4_7SwizzleILi3ELi4ELi3EEENS4_18smem_ptr_flag_bitsILi16EEENSU_INS5_IJNSA_ILi8EEESH_EEENS5_IJSH_SC_EEEEEEEvNS4_8identityES13_S1D_vS1E_EENS_8epilogue10collective6detail29Sm90TmaWarpSpecializedAdapterINS1H_15DefaultEpilogueISJ_SK_SK_NS1G_6thread17LinearCombinationISJ_Li1EffLNS1L_9ScaleType4KindE0ELNS_15FloatRoundStyleE2ESJ_EENS1_15EpilogueDefaultEEEEEvvEEEEvNT_6ParamsE)
	.align		4
        /*000c*/ 	.word	index@(__assertfail)
	.align		4
        /*0010*/ 	.word	0x00000000
	.align		4
        /*0014*/ 	.word	0xfffffffe
	.align		4
        /*0018*/ 	.word	0x00000000
	.align		4
        /*001c*/ 	.word	0xfffffffd
	.align		4
        /*0020*/ 	.word	0x00000000
	.align		4
        /*0024*/ 	.word	0xfffffffc


//--------------------- .nv.constant4             --------------------------
	.section	.nv.constant4,"a",@progbits
	.align	8
	.align		8
.nv.constant4:
        /*0000*/ 	.dword	__assertfail
	.align		8
        /*0008*/ 	.dword	__unnamed_1
	.align		8
        /*0010*/ 	.dword	_ZN40_INTERNAL_5492fc0a_4_k_cu_2bf159d0_311994cuda3std3__45__cpo5beginE
	.align		8
        /*0018*/ 	.dword	_ZN40_INTERNAL_5492fc0a_4_k_cu_2bf159d0_311994cuda3std3__45__cpo3endE
	.align		8
        /*0020*/ 	.dword	_ZN40_INTERNAL_5492fc0a_4_k_cu_2bf159d0_311994cuda3std3__45__cpo6cbeginE
	.align		8
        /*0028*/ 	.dword	_ZN40_INTERNAL_5492fc0a_4_k_cu_2bf159d0_311994cuda3std3__45__cpo4cendE
	.align		8
        /*0030*/ 	.dword	_ZN40_INTERNAL_5492fc0a_4_k_cu_2bf159d0_311994cuda3std3__442_GLOBAL__N__5492fc0a_4_k_cu_2bf159d0_311996ignoreE
	.align		8
        /*0038*/ 	.dword	_ZN40_INTERNAL_5492fc0a_4_k_cu_2bf159d0_311994cuda3std3__419piecewise_constructE
	.align		8
        /*0040*/ 	.dword	_ZN40_INTERNAL_5492fc0a_4_k_cu_2bf159d0_311994cuda3std3__48in_placeE
	.align		8
        /*0048*/ 	.dword	_ZN40_INTERNAL_5492fc0a_4_k_cu_2bf159d0_311994cuda3std6ranges3__45__cpo4swapE
	.align		8
        /*0050*/ 	.dword	_ZN40_INTERNAL_5492fc0a_4_k_cu_2bf159d0_311994cuda3std6ranges3__45__cpo9iter_moveE
	.align		8
        /*0058*/ 	.dword	_ZN40_INTERNAL_5492fc0a_4_k_cu_2bf159d0_311994cute7productE
	.align		8
        /*0060*/ 	.dword	_ZN40_INTERNAL_5492fc0a_4_k_cu_2bf159d0_311994cute1_E
	.align		8
        /*0068*/ 	.dword	$str$22
	.align		8
        /*0070*/ 	.dword	$str$23


//--------------------- .text._ZN7cutlass13device_kernelINS_4gemm6kernel13GemmUniversalIN4cute5tupleIJiiiiEEENS1_10collective13CollectiveMmaINS1_34MainloopSm90TmaGmmaWarpSpecializedILi4ENS5_IJNS4_1CILi4EEESB_NSA_ILi1EEEEEENS1_35KernelTmaWarpSpecializedCooperativeEEENS5_IJNSA_ILi128EEENSA_ILi64EEESG_EEENS_6half_tENS5_IJlSC_lEEESJ_SK_NS4_8TiledMMAINS4_8MMA_AtomIJNS4_4SM904GMMA25MMA_64x64x16_F32F16F16_SSILNSO_5MajorE0ELSQ_0ELNSO_7ScaleInE1ELSR_1EEEEEENS4_6LayoutINS5_IJNSA_ILi2EEESC_SC_EEENS5_IJSC_NSA_ILi0EEESX_EEEEENS5_IJNS4_10UnderscoreES10_S10_EEEEENS4_23SM90_TMA_LOAD_MULTICASTENS4_14ComposedLayoutINS4_7SwizzleILi3ELi4ELi3EEENS4_18smem_ptr_flag_bitsILi16EEENSU_INS5_IJNSA_ILi8EEESH_EEENS5_IJSH_SC_EEEEEEEvNS4_8identityES13_S1D_vS1E_EENS_8epilogue10collective6detail29Sm90TmaWarpSpecializedAdapterINS1H_15DefaultEpilogueISJ_SK_SK_NS1G_6thread17LinearCombinationISJ_Li1EffLNS1L_9ScaleType4KindE0ELNS_15FloatRoundStyleE2ESJ_EENS1_15EpilogueDefaultEEEEEvvEEEEvNT_6ParamsE --------------------------
	.section	.text._ZN7cutlass13device_kernelINS_4gemm6kernel13GemmUniversalIN4cute5tupleIJiiiiEEENS1_10collective13CollectiveMmaINS1_34MainloopSm90TmaGmmaWarpSpecializedILi4ENS5_IJNS4_1CILi4EEESB_NSA_ILi1EEEEEENS1_35KernelTmaWarpSpecializedCooperativeEEENS5_IJNSA_ILi128EEENSA_ILi64EEESG_EEENS_6half_tENS5_IJlSC_lEEESJ_SK_NS4_8TiledMMAINS4_8MMA_AtomIJNS4_4SM904GMMA25MMA_64x64x16_F32F16F16_SSILNSO_5MajorE0ELSQ_0ELNSO_7ScaleInE1ELSR_1EEEEEENS4_6LayoutINS5_IJNSA_ILi2EEESC_SC_EEENS5_IJSC_NSA_ILi0EEESX_EEEEENS5_IJNS4_10UnderscoreES10_S10_EEEEENS4_23SM90_TMA_LOAD_MULTICASTENS4_14ComposedLayoutINS4_7SwizzleILi3ELi4ELi3EEENS4_18smem_ptr_flag_bitsILi16EEENSU_INS5_IJNSA_ILi8EEESH_EEENS5_IJSH_SC_EEEEEEEvNS4_8identityES13_S1D_vS1E_EENS_8epilogue10collective6detail29Sm90TmaWarpSpecializedAdapterINS1H_15DefaultEpilogueISJ_SK_SK_NS1G_6thread17LinearCombinationISJ_Li1EffLNS1L_9ScaleType4KindE0ELNS_15FloatRoundStyleE2ESJ_EENS1_15EpilogueDefaultEEEEEvvEEEEvNT_6ParamsE,"ax",@progbits
	.align	128
.text._ZN7cutlass13device_kernelINS_4gemm6kernel13GemmUniversalIN4cute5tupleIJiiiiEEENS1_10collective13CollectiveMmaINS1_34MainloopSm90TmaGmmaWarpSpecializedILi4ENS5_IJNS4_1CILi4EEESB_NSA_ILi1EEEEEENS1_35KernelTmaWarpSpecializedCooperativeEEENS5_IJNSA_ILi128EEENSA_ILi64EEESG_EEENS_6half_tENS5_IJlSC_lEEESJ_SK_NS4_8TiledMMAINS4_8MMA_AtomIJNS4_4SM904GMMA25MMA_64x64x16_F32F16F16_SSILNSO_5MajorE0ELSQ_0ELNSO_7ScaleInE1ELSR_1EEEEEENS4_6LayoutINS5_IJNSA_ILi2EEESC_SC_EEENS5_IJSC_NSA_ILi0EEESX_EEEEENS5_IJNS4_10UnderscoreES10_S10_EEEEENS4_23SM90_TMA_LOAD_MULTICASTENS4_14ComposedLayoutINS4_7SwizzleILi3ELi4ELi3EEENS4_18smem_ptr_flag_bitsILi16EEENSU_INS5_IJNSA_ILi8EEESH_EEENS5_IJSH_SC_EEEEEEEvNS4_8identityES13_S1D_vS1E_EENS_8epilogue10collective6detail29Sm90TmaWarpSpecializedAdapterINS1H_15DefaultEpilogueISJ_SK_SK_NS1G_6thread17LinearCombinationISJ_Li1EffLNS1L_9ScaleType4KindE0ELNS_15FloatRoundStyleE2ESJ_EENS1_15EpilogueDefaultEEEEEvvEEEEvNT_6ParamsE:
        .type           _ZN7cutlass13device_kernelINS_4gemm6kernel13GemmUniversalIN4cute5tupleIJiiiiEEENS1_10collective13CollectiveMmaINS1_34MainloopSm90TmaGmmaWarpSpecializedILi4ENS5_IJNS4_1CILi4EEESB_NSA_ILi1EEEEEENS1_35KernelTmaWarpSpecializedCooperativeEEENS5_IJNSA_ILi128EEENSA_ILi64EEESG_EEENS_6half_tENS5_IJlSC_lEEESJ_SK_NS4_8TiledMMAINS4_8MMA_AtomIJNS4_4SM904GMMA25MMA_64x64x16_F32F16F16_SSILNSO_5MajorE0ELSQ_0ELNSO_7ScaleInE1ELSR_1EEEEEENS4_6LayoutINS5_IJNSA_ILi2EEESC_SC_EEENS5_IJSC_NSA_ILi0EEESX_EEEEENS5_IJNS4_10UnderscoreES10_S10_EEEEENS4_23SM90_TMA_LOAD_MULTICASTENS4_14ComposedLayoutINS4_7SwizzleILi3ELi4ELi3EEENS4_18smem_ptr_flag_bitsILi16EEENSU_INS5_IJNSA_ILi8EEESH_EEENS5_IJSH_SC_EEEEEEEvNS4_8identityES13_S1D_vS1E_EENS_8epilogue10collective6detail29Sm90TmaWarpSpecializedAdapterINS1H_15DefaultEpilogueISJ_SK_SK_NS1G_6thread17LinearCombinationISJ_Li1EffLNS1L_9ScaleType4KindE0ELNS_15FloatRoundStyleE2ESJ_EENS1_15EpilogueDefaultEEEEEvvEEEEvNT_6ParamsE,@function
        .size           _ZN7cutlass13device_kernelINS_4gemm6kernel13GemmUniversalIN4cute5tupleIJiiiiEEENS1_10collective13CollectiveMmaINS1_34MainloopSm90TmaGmmaWarpSpecializedILi4ENS5_IJNS4_1CILi4EEESB_NSA_ILi1EEEEEENS1_35KernelTmaWarpSpecializedCooperativeEEENS5_IJNSA_ILi128EEENSA_ILi64EEESG_EEENS_6half_tENS5_IJlSC_lEEESJ_SK_NS4_8TiledMMAINS4_8MMA_AtomIJNS4_4SM904GMMA25MMA_64x64x16_F32F16F16_SSILNSO_5MajorE0ELSQ_0ELNSO_7ScaleInE1ELSR_1EEEEEENS4_6LayoutINS5_IJNSA_ILi2EEESC_SC_EEENS5_IJSC_NSA_ILi0EEESX_EEEEENS5_IJNS4_10UnderscoreES10_S10_EEEEENS4_23SM90_TMA_LOAD_MULTICASTENS4_14ComposedLayoutINS4_7SwizzleILi3ELi4ELi3EEENS4_18smem_ptr_flag_bitsILi16EEENSU_INS5_IJNSA_ILi8EEESH_EEENS5_IJSH_SC_EEEEEEEvNS4_8identityES13_S1D_vS1E_EENS_8epilogue10collective6detail29Sm90TmaWarpSpecializedAdapterINS1H_15DefaultEpilogueISJ_SK_SK_NS1G_6thread17LinearCombinationISJ_Li1EffLNS1L_9ScaleType4KindE0ELNS_15FloatRoundStyleE2ESJ_EENS1_15EpilogueDefaultEEEEEvvEEEEvNT_6ParamsE,(.L_x_133 - _ZN7cutlass13device_kernelINS_4gemm6kernel13GemmUniversalIN4cute5tupleIJiiiiEEENS1_10collective13CollectiveMmaINS1_34MainloopSm90TmaGmmaWarpSpecializedILi4ENS5_IJNS4_1CILi4EEESB_NSA_ILi1EEEEEENS1_35KernelTmaWarpSpecializedCooperativeEEENS5_IJNSA_ILi128EEENSA_ILi64EEESG_EEENS_6half_tENS5_IJlSC_lEEESJ_SK_NS4_8TiledMMAINS4_8MMA_AtomIJNS4_4SM904GMMA25MMA_64x64x16_F32F16F16_SSILNSO_5MajorE0ELSQ_0ELNSO_7ScaleInE1ELSR_1EEEEEENS4_6LayoutINS5_IJNSA_ILi2EEESC_SC_EEENS5_IJSC_NSA_ILi0EEESX_EEEEENS5_IJNS4_10UnderscoreES10_S10_EEEEENS4_23SM90_TMA_LOAD_MULTICASTENS4_14ComposedLayoutINS4_7SwizzleILi3ELi4ELi3EEENS4_18smem_ptr_flag_bitsILi16EEENSU_INS5_IJNSA_ILi8EEESH_EEENS5_IJSH_SC_EEEEEEEvNS4_8identityES13_S1D_vS1E_EENS_8epilogue10collective6detail29Sm90TmaWarpSpecializedAdapterINS1H_15DefaultEpilogueISJ_SK_SK_NS1G_6thread17LinearCombinationISJ_Li1EffLNS1L_9ScaleType4KindE0ELNS_15FloatRoundStyleE2ESJ_EENS1_15EpilogueDefaultEEEEEvvEEEEvNT_6ParamsE)
        .other          _ZN7cutlass13device_kernelINS_4gemm6kernel13GemmUniversalIN4cute5tupleIJiiiiEEENS1_10collective13CollectiveMmaINS1_34MainloopSm90TmaGmmaWarpSpecializedILi4ENS5_IJNS4_1CILi4EEESB_NSA_ILi1EEEEEENS1_35KernelTmaWarpSpecializedCooperativeEEENS5_IJNSA_ILi128EEENSA_ILi64EEESG_EEENS_6half_tENS5_IJlSC_lEEESJ_SK_NS4_8TiledMMAINS4_8MMA_AtomIJNS4_4SM904GMMA25MMA_64x64x16_F32F16F16_SSILNSO_5MajorE0ELSQ_0ELNSO_7ScaleInE1ELSR_1EEEEEENS4_6LayoutINS5_IJNSA_ILi2EEESC_SC_EEENS5_IJSC_NSA_ILi0EEESX_EEEEENS5_IJNS4_10UnderscoreES10_S10_EEEEENS4_23SM90_TMA_LOAD_MULTICASTENS4_14ComposedLayoutINS4_7SwizzleILi3ELi4ELi3EEENS4_18smem_ptr_flag_bitsILi16EEENSU_INS5_IJNSA_ILi8EEESH_EEENS5_IJSH_SC_EEEEEEEvNS4_8identityES13_S1D_vS1E_EENS_8epilogue10collective6detail29Sm90TmaWarpSpecializedAdapterINS1H_15DefaultEpilogueISJ_SK_SK_NS1G_6thread17LinearCombinationISJ_Li1EffLNS1L_9ScaleType4KindE0ELNS_15FloatRoundStyleE2ESJ_EENS1_15EpilogueDefaultEEEEEvvEEEEvNT_6ParamsE,@"STO_CUDA_ENTRY STV_DEFAULT"
_ZN7cutlass13device_kernelINS_4gemm6kernel13GemmUniversalIN4cute5tupleIJiiiiEEENS1_10collective13CollectiveMmaINS1_34MainloopSm90TmaGmmaWarpSpecializedILi4ENS5_IJNS4_1CILi4EEESB_NSA_ILi1EEEEEENS1_35KernelTmaWarpSpecializedCooperativeEEENS5_IJNSA_ILi128EEENSA_ILi64EEESG_EEENS_6half_tENS5_IJlSC_lEEESJ_SK_NS4_8TiledMMAINS4_8MMA_AtomIJNS4_4SM904GMMA25MMA_64x64x16_F32F16F16_SSILNSO_5MajorE0ELSQ_0ELNSO_7ScaleInE1ELSR_1EEEEEENS4_6LayoutINS5_IJNSA_ILi2EEESC_SC_EEENS5_IJSC_NSA_ILi0EEESX_EEEEENS5_IJNS4_10UnderscoreES10_S10_EEEEENS4_23SM90_TMA_LOAD_MULTICASTENS4_14ComposedLayoutINS4_7SwizzleILi3ELi4ELi3EEENS4_18smem_ptr_flag_bitsILi16EEENSU_INS5_IJNSA_ILi8EEESH_EEENS5_IJSH_SC_EEEEEEEvNS4_8identityES13_S1D_vS1E_EENS_8epilogue10collective6detail29Sm90TmaWarpSpecializedAdapterINS1H_15DefaultEpilogueISJ_SK_SK_NS1G_6thread17LinearCombinationISJ_Li1EffLNS1L_9ScaleType4KindE0ELNS_15FloatRoundStyleE2ESJ_EENS1_15EpilogueDefaultEEEEEvvEEEEvNT_6ParamsE:
[----:B------:R-:W0:Y:S01]  /*0000*/  LDC R1, c[0x0][0x28] ;  /* 0x00000a00ff017b82 */ /* 0x000e220000000800 */
[----:B------:R-:W1:Y:S01]  /*0010*/  S2R R63, SR_TID.X ;  /* 0x00000000003f7919 */ /* 0x000e620000002100 */
[----:B------:R-:W-:Y:S01]  /*0020*/  ELECT P0, URZ, PT ;  /* 0x00000000003f782f */ /* 0x000fe20003800000 */
[----:B------:R-:W-:Y:S01]  /*0030*/  BSSY B0, `(.L_x_0) ;  /* 0x000000f000007945 */ /* 0x000fe20003800000 */
[--C-:B-1----:R-:W-:Y:S02]  /*0040*/  SHF.R.U32.HI R0, RZ, 0x5, R63.reuse ;  /* 0x00000005ff007819 */ /* 0x102fe4000001163f */
[----:B------:R-:W-:-:S03]  /*0050*/  SHF.R.U32.HI R6, RZ, 0x7, R63 ;  /* 0x00000007ff067819 */ /* 0x000fc6000001163f */
[----:B------:R-:W1:Y:S04]  /*0060*/  SHFL.IDX PT, R2, R0, RZ, 0x1f ;  /* 0x00001fff00027589 */ /* 0x000e6800000e0000 */
[----:B------:R2:W3:Y:S01]  /*0070*/  SHFL.IDX PT, R5, R6, RZ, 0x1f ;  /* 0x00001fff06057589 */ /* 0x0004e200000e0000 */
[----:B-1----:R-:W-:-:S13]  /*0080*/  ISETP.NE.OR P0, PT, R2, RZ, !P0 ;  /* 0x000000ff0200720c */ /* 0x002fda0004705670 */
[----:B0-23--:R-:W-:Y:S05]  /*0090*/  @P0 BRA `(.L_x_1) ;  /* 0x0000000000200947 */ /* 0x00dfea0003800000 */
[----:B------:R-:W-:Y:S02]  /*00a0*/  ULDC.64 UR4, c[0x0][0x198] ;  /* 0x0000660000047ab9 */ /* 0x000fe40000000a00 */
[----:B------:R-:W-:Y:S02]  /*00b0*/  UIADD3 UR6, UP0, UR4, 0xf0, URZ ;  /* 0x000000f004067890 */ /* 0x000fe4000ff1e03f */
[----:B------:R-:W-:Y:S02]  /*00c0*/  UIADD3 UR4, UP1, UR4, 0x1f0, URZ ;  /* 0x000001f004047890 */ /* 0x000fe4000ff3e03f */
[----:B------:R-:W-:Y:S02]  /*00d0*/  UIADD3.X UR7, URZ, UR5, URZ, UP0, !UPT ;  /* 0x000000053f077290 */ /* 0x000fe400087fe43f */
[----:B------:R-:W-:-:S07]  /*00e0*/  UIADD3.X UR5, URZ, UR5, URZ, UP1, !UPT ;  /* 0x000000053f057290 */ /* 0x000fce0008ffe43f */
[----:B------:R0:W-:Y:S02]  /*00f0*/  UTMACCTL.PF [UR6] ;  /* 0x00000000060079b9 */ /* 0x0001e40008040000 */
[----:B------:R0:W-:Y:S02]  /*0100*/  UTMACCTL.PF [UR4] ;  /* 0x00000000040079b9 */ /* 0x0001e40008040000 */
[----:B0-----:R-:W-:Y:S01]  /*0110*/  NOP ;  /* 0x0000000000007918 */ /* 0x001fe20000000000 */
.L_x_1:
[----:B------:R-:W-:Y:S05]  /*0120*/  BSYNC B0 ;  /* 0x0000000000007941 */ /* 0x000fea0003800000 */
.L_x_0:
[----:B------:R-:W0:Y:S01]  /*0130*/  SHFL.IDX PT, R3, R0, RZ, 0x1f ;  /* 0x00001fff00037589 */ /* 0x000e2200000e0000 */
[----:B------:R-:W-:-:S04]  /*0140*/  SHF.R.S32.HI R4, RZ, 0x1f, R63 ;  /* 0x0000001fff047819 */ /* 0x000fc8000001143f */
[----:B------:R-:W-:Y:S02]  /*0150*/  LEA.HI R4, R4, R63, RZ, 0x7 ;  /* 0x0000003f04047211 */ /* 0x000fe400078f38ff */
[----:B0-----:R-:W-:-:S13]  /*0160*/  ISETP.NE.AND P0, PT, R3, RZ, PT ;  /* 0x000000ff0300720c */ /* 0x001fda0003f05270 */
[----:B------:R-:W-:Y:S05]  /*0170*/  @P0 BRA `(.L_x_2) ;  /* 0x0000000000580947 */ /* 0x000fea0003800000 */
[----:B------:R-:W0:Y:S01]  /*0180*/  S2UR UR8, SR_CgaCtaId ;  /* 0x00000000000879c3 */ /* 0x000e220000008800 */
[----:B------:R-:W-:Y:S01]  /*0190*/  UMOV UR4, 0x400 ;  /* 0x0000040000047882 */ /* 0x000fe20000000000 */
[----:B------:R-:W-:Y:S01]  /*01a0*/  UMOV UR5, 0x1 ;  /* 0x0000000100057882 */ /* 0x000fe20000000000 */
[----:B------:R-:W-:Y:S01]  /*01b0*/  UMOV UR6, 0xe ;  /* 0x0000000e00067882 */ /* 0x000fe20000000000 */
[----:B------:R-:W-:Y:S01]  /*01c0*/  ELECT P0, URZ, PT ;  /* 0x00000000003f782f */ /* 0x000fe20003800000 */
[----:B------:R-:W-:-:S04]  /*01d0*/  UIADD3 UR6, -UR6, 0x100000, URZ ;  /* 0x0010000006067890 */ /* 0x000fc8000fffe13f */
[----:B------:R-:W-:Y:S02]  /*01e0*/  USHF.L.U32 UR7, UR6, 0xb, URZ ;  /* 0x0000000b06077899 */ /* 0x000fe4000800063f */
[----:B------:R-:W-:Y:S02]  /*01f0*/  USHF.L.U32 UR6, UR6, 0x1, URZ ;  /* 0x0000000106067899 */ /* 0x000fe4000800063f */
[----:B0-----:R-:W-:Y:S02]  /*0200*/  ULEA UR8, UR8, UR4, 0x18 ;  /* 0x0000000408087291 */ /* 0x001fe4000f8ec03f */
[----:B------:R-:W-:-:S04]  /*0210*/  UIADD3 UR4, -UR5, 0x100000, URZ ;  /* 0x0010000005047890 */ /* 0x000fc8000fffe13f */
[----:B------:R-:W-:Y:S02]  /*0220*/  USHF.L.U32 UR5, UR4, 0xb, URZ ;  /* 0x0000000b04057899 */ /* 0x000fe4000800063f */
[----:B------:R-:W-:Y:S01]  /*0230*/  USHF.L.U32 UR4, UR4, 0x1, URZ ;  /* 0x0000000104047899 */ /* 0x000fe2000800063f */
[----:B------:R-:W0:Y:S11]  /*0240*/  FENCE.VIEW.ASYNC.S ;  /* 0x00000000000073c6 */ /* 0x000e360000000000 */
[----:B0-----:R0:W1:Y:S01]  /*0250*/  SYNCS.EXCH.64 URZ, [UR8], UR4 ;  /* 0x00000004083f75b2 */ /* 0x0010620008000100 */
[----:B------:R0:W2:Y:S01]  /*0260*/  SYNCS.EXCH.64 URZ, [UR8+0x20], UR6 ;  /* 0x00002006083f75b2 */ /* 0x0000a20008000100 */
[----:B------:R0:W3:Y:S01]  /*0270*/  SYNCS.EXCH.64 URZ, [UR8+0x8], UR4 ;  /* 0x00000804083f75b2 */ /* 0x0000e20008000100 */
[----:B------:R0:W4:Y:S01]  /*0280*/  SYNCS.EXCH.64 URZ, [UR8+0x28], UR6 ;  /* 0x00002806083f75b2 */ /* 0x0001220008000100 */
[----:B------:R0:W0:Y:S01]  /*0290*/  SYNCS.EXCH.64 URZ, [UR8+0x10], UR4 ;  /* 0x00001004083f75b2 */ /* 0x0000220008000100 */
[----:B------:R0:W0:Y:S01]  /*02a0*/  SYNCS.EXCH.64 URZ, [UR8+0x30], UR6 ;  /* 0x00003006083f75b2 */ /* 0x0000220008000100 */
[----:B------:R0:W0:Y:S01]  /*02b0*/  SYNCS.EXCH.64 URZ, [UR8+0x18], UR4 ;  /* 0x00001804083f75b2 */ /* 0x0000220008000100 */
[----:B------:R0:W0:Y:S01]  /*02c0*/  SYNCS.EXCH.64 URZ, [UR8+0x38], UR6 ;  /* 0x00003806083f75b2 */ /* 0x0000220008000100 */
[----:B------:R-:W-:Y:S01]  /*02d0*/  NOP ;  /* 0x0000000000007918 */ /* 0x000fe20000000000 */
.L_x_2:
[----:B0-----:R-:W0:Y:S01]  /*02e0*/  S2UR UR8, SR_CTAID.X ;  /* 0x00000000000879c3 */ /* 0x001e220000002500 */
[----:B------:R-:W-:Y:S01]  /*02f0*/  LOP3.LUT R4, R4, 0xffffff80, RZ, 0xc0, !PT ;  /* 0xffffff8004047812 */ /* 0x000fe200078ec0ff */
[----:B------:R-:W5:Y:S01]  /*0300*/  SHFL.IDX PT, R0, R0, RZ, 0x1f ;  /* 0x00001fff00007589 */ /* 0x000f6200000e0000 */
[----:B------:R-:W-:Y:S01]  /*0310*/  SHF.R.S32.HI R12, RZ, 0x1f, R3 ;  /* 0x0000001fff0c7819 */ /* 0x000fe20000011403 */
[----:B------:R-:W-:Y:S01]  /*0320*/  ULDC UR4, c[0x0][0x150] ;  /* 0x0000540000047ab9 */ /* 0x000fe20000000800 */
[----:B------:R-:W-:Y:S01]  /*0330*/  ELECT P0, URZ, PT ;  /* 0x00000000003f782f */ /* 0x000fe20003800000 */
[----:B------:R-:W-:Y:S01]  /*0340*/  IMAD.IADD R8, R63, 0x1, -R4 ;  /* 0x000000013f087824 */ /* 0x000fe200078e0a04 */
[----:B------:R-:W-:Y:S01]  /*0350*/  LEA.HI R12, R12, R3, RZ, 0x2 ;  /* 0x000000030c0c7211 */ /* 0x000fe200078f10ff */
[----:B------:R-:W1:Y:S01]  /*0360*/  S2R R4, SR_CTAID.Y ;  /* 0x0000000000047919 */ /* 0x000e620000002600 */
[----:B------:R-:W2:Y:S01]  /*0370*/  LDC R11, c[0x0][0x144] ;  /* 0x00005100ff0b7b82 */ /* 0x000ea20000000800 */
[----:B------:R-:W-:Y:S01]  /*0380*/  NOP ;  /* 0x0000000000007918 */ /* 0x000fe20000000000 */
[----:B------:R-:W-:Y:S01]  /*0390*/  SHF.R.S32.HI R7, RZ, 0x1f, R8 ;  /* 0x0000001fff077819 */ /* 0x000fe20000011408 */
[----:B------:R-:W-:Y:S01]  /*03a0*/  NOP ;  /* 0x0000000000007918 */ /* 0x000fe20000000000 */
[----:B------:R-:W-:Y:S01]  /*03b0*/  LOP3.LUT R12, R12, 0x3ffffffc, RZ, 0xc0, !PT ;  /* 0x3ffffffc0c0c7812 */ /* 0x000fe200078ec0ff */
[----:B------:R-:W-:Y:S01]  /*03c0*/  IMAD.MOV.U32 R22, RZ, RZ, 0x1 ;  /* 0x00000001ff167424 */ /* 0x000fe200078e00ff */
[----:B------:R-:W-:-:S02]  /*03d0*/  LEA.HI R7, R7, R8, RZ, 0x3 ;  /* 0x0000000807077211 */ /* 0x000fc400078f18ff */
[----:B------:R-:W-:Y:S01]  /*03e0*/  ISETP.NE.AND P3, PT, R5, RZ, PT ;  /* 0x000000ff0500720c */ /* 0x000fe20003f65270 */
[----:B------:R-:W-:Y:S01]  /*03f0*/  IMAD.IADD R3, R3, 0x1, -R12 ;  /* 0x0000000103037824 */ /* 0x000fe200078e0a0c */
[--C-:B------:R-:W-:Y:S01]  /*0400*/  SHF.R.S32.HI R9, RZ, 0x3, R7.reuse ;  /* 0x00000003ff097819 */ /* 0x100fe20000011407 */
[----:B------:R-:W3:Y:S01]  /*0410*/  LDC R12, c[0x0][0x140] ;  /* 0x00005000ff0c7b82 */ /* 0x000ee20000000800 */
[----:B------:R-:W-:Y:S02]  /*0420*/  SHF.R.S32.HI R10, RZ, 0x1f, R7 ;  /* 0x0000001fff0a7819 */ /* 0x000fe40000011407 */
[----:B0-----:R-:W-:Y:S02]  /*0430*/  I2FP.F32.U32 R7, UR8 ;  /* 0x0000000800077c45 */ /* 0x001fe40008201000 */
[----:B------:R-:W-:Y:S02]  /*0440*/  LEA.HI R10, R10, R9, RZ, 0x2 ;  /* 0x000000090a0a7211 */ /* 0x000fe400078f10ff */
[----:B-----5:R-:W-:Y:S01]  /*0450*/  ISETP.NE.OR P0, PT, R0, RZ, !P0 ;  /* 0x000000ff0000720c */ /* 0x020fe20004705670 */
[----:B------:R-:W-:Y:S01]  /*0460*/  FMUL R7, R7, UR4 ;  /* 0x0000000407077c20 */ /* 0x000fe20008400000 */
[----:B------:R-:W-:Y:S01]  /*0470*/  LOP3.LUT R10, R10, 0xfffffffc, RZ, 0xc0, !PT ;  /* 0xfffffffc0a0a7812 */ /* 0x000fe200078ec0ff */
[----:B------:R-:W-:-:S04]  /*0480*/  ULDC UR4, c[0x0][0x154] ;  /* 0x0000550000047ab9 */ /* 0x000fc80000000800 */
[----:B------:R-:W0:Y:S01]  /*0490*/  F2I.U32.TRUNC.NTZ R7, R7 ;  /* 0x0000000700077305 */ /* 0x000e22000020f000 */
[----:B------:R-:W-:-:S04]  /*04a0*/  IMAD.IADD R10, R9, 0x1, -R10 ;  /* 0x00000001090a7824 */ /* 0x000fc800078e0a0a */
[----:B------:R-:W-:Y:S01]  /*04b0*/  IMAD R10, R3, 0x4, R10 ;  /* 0x00000004030a7824 */ /* 0x000fe200078e020a */
[----:B------:R-:W-:Y:S01]  /*04c0*/  VOTEU.ALL UP0, P0 ;  /* 0x00000000003f7886 */ /* 0x000fe20000000000 */
[----:B------:R-:W-:Y:S02]  /*04d0*/  VOTEU.ALL UP1, P0 ;  /* 0x00000000003f7886 */ /* 0x000fe40000020000 */
[----:B------:R-:W-:Y:S01]  /*04e0*/  IMAD.SHL.U32 R19, R10, 0x4, RZ ;  /* 0x000000040a137824 */ /* 0x000fe200078e00ff */
[----:B------:R-:W-:Y:S01]  /*04f0*/  SHF.R.S32.HI R3, RZ, 0x1f, R10 ;  /* 0x0000001fff037819 */ /* 0x000fe2000001140a */
[----:B------:R-:W5:Y:S01]  /*0500*/  @!UP0 S2UR UR7, SR_CgaCtaId ;  /* 0x00000000000789c3 */ /* 0x000f620000008800 */
[----:B------:R-:W-:Y:S01]  /*0510*/  @!UP0 UMOV UR6, 0x400 ;  /* 0x0000040000068882 */ /* 0x000fe20000000000 */
[----:B---3--:R-:W-:Y:S01]  /*0520*/  ISETP.EQ.U32.AND P2, PT, R12, 0x1, PT ;  /* 0x000000010c00780c */ /* 0x008fe20003f42070 */
[----:B0-----:R-:W-:Y:S01]  /*0530*/  IMAD.MOV R14, RZ, RZ, -R7 ;  /* 0x000000ffff0e7224 */ /* 0x001fe200078e0a07 */
[----:B------:R-:W-:-:S02]  /*0540*/  LEA.HI R0, R3, R10, RZ, 0x2 ;  /* 0x0000000a03007211 */ /* 0x000fc400078f10ff */
[----:B------:R-:W-:Y:S01]  /*0550*/  LOP3.LUT R19, R10, 0xc, R19, 0x78, !PT ;  /* 0x0000000c0a137812 */ /* 0x000fe200078e7813 */
[----:B--2---:R-:W-:Y:S01]  /*0560*/  IMAD R3, R11, R14, UR8 ;  /* 0x000000080b037e24 */ /* 0x004fe2000f8e020e */
[----:B------:R-:W-:Y:S01]  /*0570*/  LOP3.LUT R9, R0, 0xfffffffc, RZ, 0xc0, !PT ;  /* 0xfffffffc00097812 */ /* 0x000fe200078ec0ff */
[----:B------:R-:W0:Y:S01]  /*0580*/  LDC R7, c[0x0][0x148] ;  /* 0x00005200ff077b82 */ /* 0x000e220000000800 */
[----:B-1----:R-:W-:-:S03]  /*0590*/  I2FP.F32.U32 R11, R4 ;  /* 0x00000004000b7245 */ /* 0x002fc60000201000 */
[----:B------:R-:W-:Y:S01]  /*05a0*/  IMAD.IADD R0, R10, 0x1, -R9 ;  /* 0x000000010a007824 */ /* 0x000fe200078e0a09 */
[----:B------:R-:W-:Y:S01]  /*05b0*/  SHF.R.S32.HI R9, RZ, 0x1f, R2 ;  /* 0x0000001fff097819 */ /* 0x000fe20000011402 */
[----:B------:R-:W-:Y:S01]  /*05c0*/  FMUL R11, R11, UR4 ;  /* 0x000000040b0b7c20 */ /* 0x000fe20008400000 */
[----:B------:R-:W-:Y:S01]  /*05d0*/  UMOV UR4, 0x20 ;  /* 0x0000002000047882 */ /* 0x000fe20000000000 */
[----:B------:R-:W-:Y:S01]  /*05e0*/  VIADD R10, R5, 0xffffffff ;  /* 0xffffffff050a7836 */ /* 0x000fe20000000000 */
[----:B------:R-:W-:Y:S01]  /*05f0*/  ISETP.NE.AND P4, PT, R0, R3, PT ;  /* 0x000000030000720c */ /* 0x000fe20003f85270 */
[----:B------:R-:W-:-:S04]  /*0600*/  @!UP0 UIADD3 UR4, -UR4, 0x100000, URZ ;  /* 0x0010000004048890 */ /* 0x000fc8000fffe13f */
[----:B------:R-:W-:Y:S02]  /*0610*/  @!UP0 USHF.L.U32 UR5, UR4, 0xb, URZ ;  /* 0x0000000b04058899 */ /* 0x000fe4000800063f */
[----:B------:R-:W-:Y:S01]  /*0620*/  @!UP0 USHF.L.U32 UR4, UR4, 0x1, URZ ;  /* 0x0000000104048899 */ /* 0x000fe2000800063f */
[----:B------:R-:W-:Y:S01]  /*0630*/  LEA.HI R9, R9, R2, RZ, 0x2 ;  /* 0x0000000209097211 */ /* 0x000fe200078f10ff */
[----:B------:R-:W1:Y:S01]  /*0640*/  F2I.U32.TRUNC.NTZ R11, R11 ;  /* 0x0000000b000b7305 */ /* 0x000e62000020f000 */
[----:B------:R-:W-:Y:S01]  /*0650*/  ISETP.GE.U32.AND P6, PT, R10, 0x2, PT ;  /* 0x000000020a00780c */ /* 0x000fe20003fc6070 */
[----:B-----5:R-:W-:Y:S01]  /*0660*/  @!UP0 ULEA UR6, UR7, UR6, 0x18 ;  /* 0x0000000607068291 */ /* 0x020fe2000f8ec03f */
[----:B------:R-:W-:Y:S01]  /*0670*/  LOP3.LUT R9, R9, 0xfffffffc, RZ, 0xc0, !PT ;  /* 0xfffffffc09097812 */ /* 0x000fe200078ec0ff */
[----:B------:R-:W-:Y:S01]  /*0680*/  VOTEU.ALL UP0, P0 ;  /* 0x00000000003f7886 */ /* 0x000fe20000000000 */
[----:B------:R-:W-:-:S03]  /*0690*/  LOP3.LUT P0, RZ, R8, 0x7, RZ, 0xc0, !PT ;  /* 0x0000000708ff7812 */ /* 0x000fc6000780c0ff */
[----:B------:R-:W-:Y:S01]  /*06a0*/  IMAD.IADD R0, R2, 0x1, -R9 ;  /* 0x0000000102007824 */ /* 0x000fe200078e0a09 */
[----:B------:R-:W-:Y:S02]  /*06b0*/  ISETP.LT.U32.AND P0, PT, R19, 0x10, !P0 ;  /* 0x000000101300780c */ /* 0x000fe40004701070 */
[----:B------:R-:W-:Y:S02]  /*06c0*/  @P4 SHF.R.S32.HI R2, RZ, 0x1f, R19 ;  /* 0x0000001fff024819 */ /* 0x000fe40000011413 */
[----:B------:R-:W-:Y:S01]  /*06d0*/  ISETP.NE.AND P1, PT, R0, 0x3, PT ;  /* 0x000000030000780c */ /* 0x000fe20003f25270 */
[----:B------:R-:W2:Y:S02]  /*06e0*/  FENCE.VIEW.ASYNC.S ;  /* 0x00000000000073c6 */ /* 0x000ea40000000000 */
[----:B--2---:R2:W3:Y:S01]  /*06f0*/  @!UP0 SYNCS.EXCH.64 URZ, [UR6+0x50], UR4 ;  /* 0x00005004063f85b2 */ /* 0x0044e20008000100 */
[----:B-1----:R-:W-:Y:S01]  /*0700*/  IMAD.MOV R20, RZ, RZ, -R11 ;  /* 0x000000ffff147224 */ /* 0x002fe200078e0a0b */
[----:B------:R-:W-:-:S02]  /*0710*/  @P4 LEA.HI R2, R2, R19, RZ, 0x2 ;  /* 0x0000001302024211 */ /* 0x000fc400078f10ff */
[----:B------:R-:W-:Y:S01]  /*0720*/  ISETP.EQ.OR P1, PT, R0, RZ, !P1 ;  /* 0x000000ff0000720c */ /* 0x000fe20004f22670 */
[----:B0-----:R-:W-:Y:S01]  /*0730*/  IMAD R9, R7, R20, R4 ;  /* 0x0000001407097224 */ /* 0x001fe200078e0204 */
[----:B------:R-:W-:Y:S02]  /*0740*/  @P4 SHF.R.S32.HI R2, RZ, 0x2, R2 ;  /* 0x00000002ff024819 */ /* 0x000fe40000011402 */
[----:B------:R-:W-:Y:S02]  /*0750*/  ISETP.EQ.AND P1, PT, R5, RZ, P1 ;  /* 0x000000ff0500720c */ /* 0x000fe40000f22270 */
[----:B------:R-:W-:Y:S02]  /*0760*/  @P4 ISETP.NE.AND P5, PT, R2, R9, PT ;  /* 0x000000090200420c */ /* 0x000fe40003fa5270 */
[----:B------:R-:W-:Y:S02]  /*0770*/  SEL R9, RZ, 0x1, !P0 ;  /* 0x00000001ff097807 */ /* 0x000fe40004000000 */
[----:B------:R-:W-:-:S02]  /*0780*/  @P4 SEL R22, RZ, 0x1, P5 ;  /* 0x00000001ff164807 */ /* 0x000fc40002800000 */
[----:B------:R-:W-:Y:S01]  /*0790*/  SEL R18, RZ, 0x1, !P1 ;  /* 0x00000001ff127807 */ /* 0x000fe20004800000 */
[----:B------:R2:W0:Y:S01]  /*07a0*/  @!UP1 SYNCS.EXCH.64 URZ, [UR6+0x58], UR4 ;  /* 0x00005804063f95b2 */ /* 0x0004220008000100 */
[----:B------:R-:W-:Y:S01]  /*07b0*/  LOP3.LUT R22, R22, R9, RZ, 0xc0, !PT ;  /* 0x0000000916167212 */ /* 0x000fe200078ec0ff */
[----:B------:R-:W-:Y:S01]  /*07c0*/  NOP ;  /* 0x0000000000007918 */ /* 0x000fe20000000000 */
[----:B------:R-:W-:Y:S02]  /*07d0*/  LOP3.LUT R11, R63, 0x7f, RZ, 0xc0, !PT ;  /* 0x0000007f3f0b7812 */ /* 0x000fe400078ec0ff */
[----:B------:R-:W-:Y:S01]  /*07e0*/  SEL R18, R18, 0x2, P6 ;  /* 0x0000000212127807 */ /* 0x000fe20003000000 */
[----:B--23--:R-:W-:Y:S06]  /*07f0*/  @!P2 BRA `(.L_x_3) ;  /* 0x000000000008a947 */ /* 0x00cfec0003800000 */
[----:B0---4-:R-:W-:Y:S01]  /*0800*/  UCGABAR_ARV ;  /* 0x00000000000079c7 */ /* 0x011fe20008000000 */
[----:B------:R-:W-:Y:S05]  /*0810*/  BRA `(.L_x_4) ;  /* 0x0000000000047947 */ /* 0x000fea0003800000 */
.L_x_3:
[----:B0---4-:R-:W-:Y:S01]  /*0820*/  NOP ;  /* 0x0000000000007918 */ /* 0x011fe20000000000 */
.L_x_4:
[----:B------:R-:W0:Y:S01]  /*0830*/  LDC R2, c[0x0][0x65c] ;  /* 0x00019700ff027b82 */ /* 0x000e220000000800 */
[----:B------:R-:W-:Y:S02]  /*0840*/  IMAD.U32 R8, RZ, RZ, UR8 ;  /* 0x00000008ff087e24 */ /* 0x000fe4000f8e00ff */
[----:B------:R-:W-:Y:S01]  /*0850*/  IMAD.MOV.U32 R9, RZ, RZ, RZ ;  /* 0x000000ffff097224 */ /* 0x000fe200078e00ff */
[----:B0-----:R-:W-:-:S04]  /*0860*/  ISETP.NE.AND P1, PT, R2, 0x1, PT ;  /* 0x000000010200780c */ /* 0x001fc80003f25270 */
[----:B------:R-:W-:-:S09]  /*0870*/  P2R R5, PR, RZ, 0x2 ;  /* 0x00000002ff057803 */ /* 0x000fd20000000000 */
[----:B------:R-:W0:Y:S01]  /*0880*/  @P1 LDC R17, c[0x0][0x10] ;  /* 0x00000400ff111b82 */ /* 0x000e220000000800 */
[----:B------:R-:W-:Y:S02]  /*0890*/  @P1 IMAD.MOV.U32 R5, RZ, RZ, RZ ;  /* 0x000000ffff051224 */ /* 0x000fe400078e00ff */
[----:B------:R-:W-:-:S05]  /*08a0*/  @P1 IMAD.MOV.U32 R15, RZ, RZ, RZ ;  /* 0x000000ffff0f1224 */ /* 0x000fca00078e00ff */
[----:B------:R-:W1:Y:S01]  /*08b0*/  @!P1 LDC R13, c[0x0][0xc] ;  /* 0x00000300ff0d9b82 */ /* 0x000e620000000800 */
[----:B------:R-:W-:Y:S01]  /*08c0*/  ULDC UR4, c[0x0][0xc] ;  /* 0x0000030000047ab9 */ /* 0x000fe20000000800 */
[----:B------:R-:W-:Y:S01]  /*08d0*/  ULDC UR5, c[0x0][0x10] ;  /* 0x0000040000057ab9 */ /* 0x000fe20000000800 */
[----:B------:R-:W-:Y:S01]  /*08e0*/  ULDC UR6, c[0x0][0x14] ;  /* 0x0000050000067ab9 */ /* 0x000fe20000000800 */
[----:B------:R-:W-:-:S04]  /*08f0*/  UIMAD.WIDE.U32 UR4, UR4, UR5, URZ ;  /* 0x00000005040472a5 */ /* 0x000fc8000f8e003f */
[----:B------:R-:W-:Y:S02]  /*0900*/  UIMAD.WIDE.U32 UR38, UR4, UR6, URZ ;  /* 0x00000006042672a5 */ /* 0x000fe4000f8e003f */
[----:B------:R-:W-:-:S04]  /*0910*/  UIMAD UR41, UR5, UR6, URZ ;  /* 0x00000006052972a4 */ /* 0x000fc8000f8e023f */
[----:B------:R-:W-:Y:S01]  /*0920*/  UIADD3 UR41, UR39, UR41, URZ ;  /* 0x0000002927297290 */ /* 0x000fe2000fffe03f */
[----:B0-----:R-:W-:-:S04]  /*0930*/  @P1 IMAD.WIDE.U32 R16, R17, UR8, R4 ;  /* 0x0000000811101c25 */ /* 0x001fc8000f8e0004 */
[----:B------:R-:W-:Y:S02]  /*0940*/  @P1 IMAD.IADD R17, R17, 0x1, R15 ;  /* 0x0000000111111824 */ /* 0x000fe400078e020f */
[----:B-1----:R-:W-:-:S04]  /*0950*/  @!P1 IMAD.WIDE.U32 R8, R4, R13, R8 ;  /* 0x0000000d04089225 */ /* 0x002fc800078e0008 */
[----:B------:R-:W-:Y:S02]  /*0960*/  @!P1 IMAD.MOV.U32 R16, RZ, RZ, R8 ;  /* 0x000000ffff109224 */ /* 0x000fe400078e0008 */
[----:B------:R-:W-:Y:S01]  /*0970*/  @!P1 IMAD.MOV.U32 R17, RZ, RZ, R9 ;  /* 0x000000ffff119224 */ /* 0x000fe200078e0009 */
[----:B------:R-:W-:Y:S06]  /*0980*/  @!P2 BRA `(.L_x_5) ;  /* 0x00000000000ca947 */ /* 0x000fec0003800000 */
[----:B------:R-:W-:Y:S01]  /*0990*/  UCGABAR_WAIT ;  /* 0x0000000000007dc7 */ /* 0x000fe20008000000 */
[----:B------:R-:W-:Y:S01]  /*09a0*/  CCTL.IVALL ;  /* 0x00000000ff00798f */ /* 0x000fe20002000000 */
[----:B------:R-:W-:Y:S05]  /*09b0*/  BRA `(.L_x_6) ;  /* 0x0000000000047947 */ /* 0x000fea0003800000 */
.L_x_5:
[----:B------:R-:W-:Y:S06]  /*09c0*/  BAR.SYNC.DEFER_BLOCKING 0x0 ;  /* 0x0000000000007b1d */ /* 0x000fec0000010000 */
.L_x_6:
[----:B------:R-:W-:Y:S05]  /*09d0*/  @!P3 BRA `(.L_x_7) ;  /* 0x0000004000f8b947 */ /* 0x000fea0003800000 */
[----:B------:R-:W-:-:S13]  /*09e0*/  ISETP.GT.U32.AND P0, PT, R10, 0x1, PT ;  /* 0x000000010a00780c */ /* 0x000fda0003f04070 */
[----:B------:R-:W-:Y:S05]  /*09f0*/  @P0 EXIT ;  /* 0x000000000000094d */ /* 0x000fea0003800000 */
[----:B------:R-:W-:Y:S01]  /*0a00*/  ULDC.64 UR4, c[0x0][0x650] ;  /* 0x0001940000047ab9 */ /* 0x000fe20000000a00 */
[----:B------:R-:W-:Y:S01]  /*0a10*/  PRMT R0, RZ, 0x7610, R0 ;  /* 0x00007610ff007816 */ /* 0x000fe20000000000 */
[----:B------:R-:W-:Y:S01]  /*0a20*/  IMAD.MOV.U32 R71, RZ, RZ, -0x1 ;  /* 0xffffffffff477424 */ /* 0x000fe200078e00ff */
[----:B------:R-:W-:Y:S01]  /*0a30*/  ISETP.GE.U32.AND P0, PT, R16, UR4, PT ;  /* 0x0000000410007c0c */ /* 0x000fe2000bf06070 */
[----:B------:R-:W-:Y:S02]  /*0a40*/  IMAD.MOV.U32 R70, RZ, RZ, -0x1 ;  /* 0xffffffffff467424 */ /* 0x000fe400078e00ff */
[----:B------:R-:W-:Y:S01]  /*0a50*/  IMAD.MOV.U32 R69, RZ, RZ, -0x1 ;  /* 0xffffffffff457424 */ /* 0x000fe200078e00ff */
[----:B------:R-:W-:-:S13]  /*0a60*/  ISETP.GE.U32.AND.EX P0, PT, R17, UR5, PT, P0 ;  /* 0x0000000511007c0c */ /* 0x000fda000bf06100 */
[----:B------:R-:W-:Y:S05]  /*0a70*/  @P0 BRA `(.L_x_8) ;  /* 0x0000000400280947 */ /* 0x000fea0003800000 */
[----:B------:R-:W0:Y:S01]  /*0a80*/  LDC.64 R24, c[0x0][0x628] ;  /* 0x00018a00ff187b82 */ /* 0x000e220000000a00 */
[----:B------:R-:W-:Y:S02]  /*0a90*/  IMAD.MOV.U32 R8, RZ, RZ, R16 ;  /* 0x000000ffff087224 */ /* 0x000fe400078e0010 */
[----:B------:R-:W-:-:S05]  /*0aa0*/  IMAD.MOV.U32 R9, RZ, RZ, R17 ;  /* 0x000000ffff097224 */ /* 0x000fca00078e0011 */
[----:B------:R-:W1:Y:S08]  /*0ab0*/  LDC R0, c[0x0][0x630] ;  /* 0x00018c00ff007b82 */ /* 0x000e700000000800 */
[----:B------:R-:W2:Y:S01]  /*0ac0*/  LDC.64 R26, c[0x0][0x620] ;  /* 0x00018800ff1a7b82 */ /* 0x000ea20000000a00 */
[----:B0-----:R-:W-:-:S04]  /*0ad0*/  ISETP.NE.U32.AND P0, PT, R24, RZ, PT ;  /* 0x000000ff1800720c */ /* 0x001fc80003f05070 */
[----:B------:R-:W-:-:S13]  /*0ae0*/  ISETP.NE.AND.EX P0, PT, R25, RZ, PT, P0 ;  /* 0x000000ff1900720c */ /* 0x000fda0003f05300 */
[----:B-12---:R-:W-:Y:S05]  /*0af0*/  @!P0 BRA `(.L_x_9) ;  /* 0x0000000000288947 */ /* 0x006fea0003800000 */
[----:B------:R-:W0:Y:S02]  /*0b00*/  LDC R15, c[0x0][0x634] ;  /* 0x00018d00ff0f7b82 */ /* 0x000e240000000800 */
[----:B0-----:R-:W-:-:S05]  /*0b10*/  IADD3 R15, P0, R16, R15, RZ ;  /* 0x0000000f100f7210 */ /* 0x001fca0007f1e0ff */
[----:B------:R-:W-:-:S04]  /*0b20*/  IMAD.X R21, RZ, RZ, R17, P0 ;  /* 0x000000ffff157224 */ /* 0x000fc800000e0611 */
[----:B------:R-:W-:-:S04]  /*0b30*/  IMAD.WIDE.U32 R8, R21, R24, RZ ;  /* 0x0000001815087225 */ /* 0x000fc800078e00ff */
[----:B------:R-:W-:-:S04]  /*0b40*/  IMAD.WIDE.U32 R12, P0, R15, R25, R8 ;  /* 0x000000190f0c7225 */ /* 0x000fc80007800008 */
[----:B------:R-:W-:-:S04]  /*0b50*/  IMAD.WIDE.U32 R8, R15, R24, RZ ;  /* 0x000000180f087225 */ /* 0x000fc800078e00ff */
[----:B------:R-:W-:Y:S01]  /*0b60*/  IMAD.X R15, RZ, RZ, RZ, P0 ;  /* 0x000000ffff0f7224 */ /* 0x000fe200000e06ff */
[----:B------:R-:W-:Y:S01]  /*0b70*/  IADD3 RZ, P0, R9, R12, RZ ;  /* 0x0000000c09ff7210 */ /* 0x000fe20007f1e0ff */
[----:B------:R-:W-:-:S04]  /*0b80*/  IMAD.MOV.U32 R14, RZ, RZ, R13 ;  /* 0x000000ffff0e7224 */ /* 0x000fc800078e000d */
[----:B------:R-:W-:-:S08]  /*0b90*/  IMAD.WIDE.U32.X R8, R21, R25, R14, P0 ;  /* 0x0000001915087225 */ /* 0x000fd000000e040e */
.L_x_9:
[----:B------:R-:W0:Y:S01]  /*0ba0*/  LDC.64 R28, c[0x0][0x640] ;  /* 0x00019000ff1c7b82 */ /* 0x000e220000000a00 */
[--C-:B------:R-:W-:Y:S01]  /*0bb0*/  SHF.R.U64 R69, R8, R0, R9.reuse ;  /* 0x0000000008457219 */ /* 0x100fe20000001209 */
[----:B------:R-:W-:Y:S01]  /*0bc0*/  IMAD R20, R7, R20, R4 ;  /* 0x0000001407147224 */ /* 0x000fe200078e0204 */
[----:B------:R-:W-:Y:S02]  /*0bd0*/  SHF.R.U32.HI R0, RZ, R0, R9 ;  /* 0x00000000ff007219 */ /* 0x000fe40000011609 */
[----:B------:R-:W-:-:S03]  /*0be0*/  IADD3 R5, P0, RZ, -R69, RZ ;  /* 0x80000045ff057210 */ /* 0x000fc60007f1e0ff */
[----:B------:R-:W1:Y:S02]  /*0bf0*/  LDC R12, c[0x0][0x618] ;  /* 0x00018600ff0c7b82 */ /* 0x000e640000000800 */
[----:B------:R-:W-:-:S04]  /*0c00*/  IMAD.X R9, RZ, RZ, ~R0, P0 ;  /* 0x000000ffff097224 */ /* 0x000fc800000e0e00 */
[-C--:B------:R-:W-:Y:S02]  /*0c10*/  IMAD R0, R9, R26.reuse, RZ ;  /* 0x0000001a09007224 */ /* 0x080fe400078e02ff */
[----:B------:R-:W2:Y:S01]  /*0c20*/  LDC R14, c[0x0][0x608] ;  /* 0x00018200ff0e7b82 */ /* 0x000ea20000000800 */
[----:B------:R-:W-:-:S04]  /*0c30*/  IMAD.WIDE.U32 R8, R5, R26, R16 ;  /* 0x0000001a05087225 */ /* 0x000fc800078e0010 */
[----:B------:R-:W-:Y:S02]  /*0c40*/  IMAD R5, R5, R27, R0 ;  /* 0x0000001b05057224 */ /* 0x000fe400078e0200 */
[----:B------:R-:W-:Y:S01]  /*0c50*/  IMAD.MOV.U32 R27, RZ, RZ, 0x1 ;  /* 0x00000001ff1b7424 */ /* 0x000fe200078e00ff */
[----:B------:R-:W3:Y:S01]  /*0c60*/  LDC R24, c[0x0][0x658] ;  /* 0x00019600ff187b82 */ /* 0x000ee20000000800 */
[----:B------:R-:W-:Y:S01]  /*0c70*/  IMAD.IADD R5, R9, 0x1, R5 ;  /* 0x0000000109057824 */ /* 0x000fe200078e0205 */
[----:B0-----:R-:W-:Y:S01]  /*0c80*/  ISETP.NE.U32.AND P0, PT, R28, RZ, PT ;  /* 0x000000ff1c00720c */ /* 0x001fe20003f05070 */
[----:B------:R-:W-:-:S03]  /*0c90*/  IMAD.MOV.U32 R9, RZ, RZ, -0x1 ;  /* 0xffffffffff097424 */ /* 0x000fc600078e00ff */
[----:B------:R-:W-:Y:S02]  /*0ca0*/  ISETP.NE.AND.EX P0, PT, R29, RZ, PT, P0 ;  /* 0x000000ff1d00720c */ /* 0x000fe40003f05300 */
[----:B------:R-:W0:Y:S01]  /*0cb0*/  LDC R21, c[0x0][0x600] ;  /* 0x00018000ff157b82 */ /* 0x000e220000000800 */
[-CC-:B-1----:R-:W-:Y:S02]  /*0cc0*/  SHF.R.U64 R10, R8, R12.reuse, R5.reuse ;  /* 0x0000000c080a7219 */ /* 0x182fe40000001205 */
[----:B------:R-:W-:-:S05]  /*0cd0*/  SHF.R.U32.HI R5, RZ, R12, R5 ;  /* 0x0000000cff057219 */ /* 0x000fca0000011605 */
[----:B------:R-:W1:Y:S01]  /*0ce0*/  LDC R23, c[0x0][0x648] ;  /* 0x00019200ff177b82 */ /* 0x000e620000000800 */
[-CC-:B--2---:R-:W-:Y:S02]  /*0cf0*/  SHF.R.U64 R30, R10, R14.reuse, R5.reuse ;  /* 0x0000000e0a1e7219 */ /* 0x184fe40000001205 */
[----:B------:R-:W-:-:S05]  /*0d00*/  SHF.R.U32.HI R5, RZ, R14, R5 ;  /* 0x0000000eff057219 */ /* 0x000fca0000011605 */
[----:B------:R-:W2:Y:S01]  /*0d10*/  LDC R25, c[0x0][0x638] ;  /* 0x00018e00ff197b82 */ /* 0x000ea20000000800 */
[-CC-:B---3--:R-:W-:Y:S02]  /*0d20*/  SHF.R.U64 R14, R30, R24.reuse, R5.reuse ;  /* 0x000000181e0e7219 */ /* 0x188fe40000001205 */
[-C--:B------:R-:W-:Y:S02]  /*0d30*/  SHF.L.U32 R0, R9, R24.reuse, RZ ;  /* 0x0000001809007219 */ /* 0x080fe400000006ff */
[----:B------:R-:W-:Y:S01]  /*0d40*/  SHF.R.U32.HI R5, RZ, R24, R5 ;  /* 0x00000018ff057219 */ /* 0x000fe20000011605 */
[----:B------:R-:W-:Y:S01]  /*0d50*/  IMAD.MOV.U32 R4, RZ, RZ, R14 ;  /* 0x000000ffff047224 */ /* 0x000fe200078e000e */
[----:B------:R-:W-:Y:S01]  /*0d60*/  LOP3.LUT R7, RZ, R0, RZ, 0x33, !PT ;  /* 0x00000000ff077212 */ /* 0x000fe200078e33ff */
[----:B------:R-:W3:Y:S01]  /*0d70*/  LDC R26, c[0x0][0x610] ;  /* 0x00018400ff1a7b82 */ /* 0x000ee20000000800 */
[----:B------:R-:W-:Y:S05]  /*0d80*/  @!P0 BRA `(.L_x_10) ;  /* 0x0000000000288947 */ /* 0x000fea0003800000 */
[----:B------:R-:W4:Y:S02]  /*0d90*/  LDC R13, c[0x0][0x64c] ;  /* 0x00019300ff0d7b82 */ /* 0x000f240000000800 */
[----:B----4-:R-:W-:-:S05]  /*0da0*/  IADD3 R13, P0, R14, R13, RZ ;  /* 0x0000000d0e0d7210 */ /* 0x010fca0007f1e0ff */
        /* <DEDUP_REMOVED lines=8> */
.L_x_10:
[----:B-1----:R-:W-:Y:S01]  /*0e30*/  SHF.R.U64 R4, R4, R23, R5 ;  /* 0x0000001704047219 */ /* 0x002fe20000001205 */
[----:B0-----:R-:W-:Y:S01]  /*0e40*/  VIADD R5, R21, 0xffffffff ;  /* 0xffffffff15057836 */ /* 0x001fe20000000000 */
[----:B------:R-:W-:Y:S02]  /*0e50*/  SHF.L.U32 R0, R27, R24, RZ ;  /* 0x000000181b007219 */ /* 0x000fe400000006ff */
[----:B------:R-:W-:Y:S01]  /*0e60*/  LOP3.LUT R7, R30, R7, RZ, 0xc0, !PT ;  /* 0x000000071e077212 */ /* 0x000fe200078ec0ff */
[----:B------:R-:W-:Y:S01]  /*0e70*/  IMAD.MOV R8, RZ, RZ, -R4 ;  /* 0x000000ffff087224 */ /* 0x000fe200078e0a04 */
[----:B------:R-:W-:Y:S02]  /*0e80*/  SEL R3, R3, R20, !P1 ;  /* 0x0000001403037207 */ /* 0x000fe40004800000 */
[----:B------:R-:W-:Y:S01]  /*0e90*/  LOP3.LUT R5, R10, R5, RZ, 0xc0, !PT ;  /* 0x000000050a057212 */ /* 0x000fe200078ec0ff */
[----:B------:R-:W-:Y:S02]  /*0ea0*/  IMAD R4, R0, R4, R7 ;  /* 0x0000000400047224 */ /* 0x000fe400078e0207 */
[----:B--2---:R-:W-:-:S02]  /*0eb0*/  IMAD R0, R8, R25, R14 ;  /* 0x0000001908007224 */ /* 0x004fc400078e020e */
[----:B---3--:R-:W-:Y:S02]  /*0ec0*/  IMAD R3, R4, R26, R3 ;  /* 0x0000001a04037224 */ /* 0x008fe400078e0203 */
[----:B------:R-:W-:Y:S02]  /*0ed0*/  IMAD.MOV.U32 R7, RZ, RZ, 0x1 ;  /* 0x00000001ff077424 */ /* 0x000fe400078e00ff */
[----:B------:R-:W-:-:S03]  /*0ee0*/  IMAD R4, R0, R21, R5 ;  /* 0x0000001500047224 */ /* 0x000fc600078e0205 */
[----:B------:R-:W-:Y:S02]  /*0ef0*/  PRMT R0, R7, 0x7610, R0 ;  /* 0x0000761007007816 */ /* 0x000fe40000000000 */
[----:B------:R-:W-:Y:S02]  /*0f00*/  SEL R70, R4, R3, !P1 ;  /* 0x0000000304467207 */ /* 0x000fe40004800000 */
[----:B------:R-:W-:-:S07]  /*0f10*/  SEL R71, R3, R4, !P1 ;  /* 0x0000000403477207 */ /* 0x000fce0004800000 */
.L_x_8:
[----:B------:R-:W-:-:S08]  /*0f20*/  NOP ;  /* 0x0000000000007918 */ /* 0x000fd00000000000 */
[----:B------:R-:W0:Y:S02]  /*0f30*/  USETMAXREG.TRY_ALLOC.CTAPOOL UP0, 0xe8 ;  /* 0x000000e8000079c8 */ /* 0x000e240008000600 */
[----:B0-----:R-:W-:-:S13]  /*0f40*/  PLOP3.LUT P0, PT, PT, PT, UP0, 0x80, 0x0 ;  /* 0x000000000000781c */ /* 0x001fda0003f0f008 */
[----:B------:R-:W-:Y:S05]  /*0f50*/  @!P0 BRA `(.L_x_8) ;  /* 0xfffffffc00f08947 */ /* 0x000fea000383ffff */
[----:B------:R-:W-:Y:S01]  /*0f60*/  ULDC.64 UR4, c[0x0][0x598] ;  /* 0x0001660000047ab9 */ /* 0x000fe20000000a00 */
[----:B------:R-:W-:Y:S01]  /*0f70*/  ULDC.64 UR36, c[0x0][0x208] ;  /* 0x0000820000247ab9 */ /* 0x000fe20000000a00 */
[----:B------:R-:W-:-:S04]  /*0f80*/  ISETP.NE.U32.AND P0, PT, RZ, UR4, PT ;  /* 0x00000004ff007c0c */ /* 0x000fc8000bf05070 */
[----:B------:R-:W-:-:S13]  /*0f90*/  ISETP.NE.AND.EX P0, PT, RZ, UR5, PT, P0 ;  /* 0x00000005ff007c0c */ /* 0x000fda000bf05300 */
[----:B------:R-:W-:Y:S05]  /*0fa0*/  @!P0 BRA `(.L_x_11) ;  /* 0x00000000001c8947 */ /* 0x000fea0003800000 */
[----:B------:R-:W0:Y:S02]  /*0fb0*/  LDC.64 R4, c[0x0][0x598] ;  /* 0x00016600ff047b82 */ /* 0x000e240000000a00 */
[----:B0-----:R-:W2:Y:S02]  /*0fc0*/  LDG.E.64 R4, desc[UR36][R4.64] ;  /* 0x0000002404047981 */ /* 0x001ea4000c1e1b00 */
[----:B--2---:R-:W-:-:S04]  /*0fd0*/  ISETP.NE.U32.AND P0, PT, R4, RZ, PT ;  /* 0x000000ff0400720c */ /* 0x004fc80003f05070 */
[----:B------:R-:W-:-:S13]  /*0fe0*/  ISETP.NE.AND.EX P0, PT, R5, RZ, PT, P0 ;  /* 0x000000ff0500720c */ /* 0x000fda0003f05300 */
[----:B------:R-:W-:Y:S05]  /*0ff0*/  @!P0 BRA `(.L_x_11) ;  /* 0x0000000000088947 */ /* 0x000fea0003800000 */
[----:B------:R0:W5:Y:S01]  /*1000*/  LD.E R23, desc[UR36][R4.64] ;  /* 0x0000002404177980 */ /* 0x000162000c101900 */
[----:B------:R-:W-:Y:S05]  /*1010*/  BRA `(.L_x_12) ;  /* 0x0000000000247947 */ /* 0x000fea0003800000 */
.L_x_11:
[----:B------:R-:W-:Y:S02]  /*1020*/  ULDC.64 UR4, c[0x0][0x588] ;  /* 0x0001620000047ab9 */ /* 0x000fe40000000a00 */
[----:B------:R-:W-:-:S04]  /*1030*/  ISETP.NE.U32.AND P0, PT, RZ, UR4, PT ;  /* 0x00000004ff007c0c */ /* 0x000fc8000bf05070 */
[----:B------:R-:W-:-:S13]  /*1040*/  ISETP.NE.AND.EX P0, PT, RZ, UR5, PT, P0 ;  /* 0x00000005ff007c0c */ /* 0x000fda000bf05300 */
[----:B------:R-:W-:Y:S05]  /*1050*/  @!P0 BRA `(.L_x_13) ;  /* 0x00000000000c8947 */ /* 0x000fea0003800000 */
[----:B------:R-:W0:Y:S02]  /*1060*/  LDC.64 R4, c[0x0][0x588] ;  /* 0x00016200ff047b82 */ /* 0x000e240000000a00 */
[----:B0-----:R1:W5:Y:S01]  /*1070*/  LDG.E R23, desc[UR36][R4.64] ;  /* 0x0000002404177981 */ /* 0x001362000c1e1900 */
[----:B------:R-:W-:Y:S05]  /*1080*/  BRA `(.L_x_12) ;  /* 0x0000000000087947 */ /* 0x000fea0003800000 */
.L_x_13:
[----:B------:R-:W-:Y:S02]  /*1090*/  ULDC UR4, c[0x0][0x580] ;  /* 0x0001600000047ab9 */ /* 0x000fe40000000800 */
[----:B------:R-:W-:-:S07]  /*10a0*/  IMAD.U32 R23, RZ, RZ, UR4 ;  /* 0x00000004ff177e24 */ /* 0x000fce000f8e00ff */
.L_x_12:
[----:B------:R-:W-:Y:S02]  /*10b0*/  ULDC.64 UR4, c[0x0][0x5a0] ;  /* 0x0001680000047ab9 */ /* 0x000fe40000000a00 */
[----:B------:R-:W-:-:S04]  /*10c0*/  ISETP.NE.U32.AND P0, PT, RZ, UR4, PT ;  /* 0x00000004ff007c0c */ /* 0x000fc8000bf05070 */
[----:B------:R-:W-:-:S13]  /*10d0*/  ISETP.NE.AND.EX P0, PT, RZ, UR5, PT, P0 ;  /* 0x00000005ff007c0c */ /* 0x000fda000bf05300 */
[----:B------:R-:W-:Y:S05]  /*10e0*/  @!P0 BRA `(.L_x_14) ;  /* 0x00000000001c8947 */ /* 0x000fea0003800000 */
[----:B01----:R-:W0:Y:S02]  /*10f0*/  LDC.64 R4, c[0x0][0x5a0] ;  /* 0x00016800ff047b82 */ /* 0x003e240000000a00 */
[----:B0-----:R-:W2:Y:S02]  /*1100*/  LDG.E.64 R4, desc[UR36][R4.64] ;  /* 0x0000002404047981 */ /* 0x001ea4000c1e1b00 */
[----:B--2---:R-:W-:-:S04]  /*1110*/  ISETP.NE.U32.AND P0, PT, R4, RZ, PT ;  /* 0x000000ff0400720c */ /* 0x004fc80003f05070 */
[----:B------:R-:W-:-:S13]  /*1120*/  ISETP.NE.AND.EX P0, PT, R5, RZ, PT, P0 ;  /* 0x000000ff0500720c */ /* 0x000fda0003f05300 */
[----:B------:R-:W-:Y:S05]  /*1130*/  @!P0 BRA `(.L_x_14) ;  /* 0x0000000000088947 */ /* 0x000fea0003800000 */
[----:B------:R0:W5:Y:S01]  /*1140*/  LD.E R58, desc[UR36][R4.64] ;  /* 0x00000024043a7980 */ /* 0x000162000c101900 */
[----:B------:R-:W-:Y:S05]  /*1150*/  BRA `(.L_x_15) ;  /* 0x0000000000247947 */ /* 0x000fea0003800000 */
.L_x_14:
[----:B------:R-:W-:Y:S02]  /*1160*/  ULDC.64 UR4, c[0x0][0x590] ;  /* 0x0001640000047ab9 */ /* 0x000fe40000000a00 */
[----:B------:R-:W-:-:S04]  /*1170*/  ISETP.NE.U32.AND P0, PT, RZ, UR4, PT ;  /* 0x00000004ff007c0c */ /* 0x000fc8000bf05070 */
[----:B------:R-:W-:-:S13]  /*1180*/  ISETP.NE.AND.EX P0, PT, RZ, UR5, PT, P0 ;  /* 0x00000005ff007c0c */ /* 0x000fda000bf05300 */
[----:B------:R-:W-:Y:S05]  /*1190*/  @!P0 BRA `(.L_x_16) ;  /* 0x00000000000c8947 */ /* 0x000fea0003800000 */
[----:B------:R-:W2:Y:S02]  /*11a0*/  LDC.64 R58, c[0x0][0x590] ;  /* 0x00016400ff3a7b82 */ /* 0x000ea40000000a00 */
[----:B--2---:R2:W5:Y:S01]  /*11b0*/  LDG.E R58, desc[UR36][R58.64] ;  /* 0x000000243a3a7981 */ /* 0x004562000c1e1900 */
[----:B------:R-:W-:Y:S05]  /*11c0*/  BRA `(.L_x_15) ;  /* 0x0000000000087947 */ /* 0x000fea0003800000 */
.L_x_16:
[----:B------:R-:W-:Y:S02]  /*11d0*/  ULDC UR4, c[0x0][0x584] ;  /* 0x0001610000047ab9 */ /* 0x000fe40000000800 */
[----:B------:R-:W-:-:S07]  /*11e0*/  IMAD.U32 R58, RZ, RZ, UR4 ;  /* 0x00000004ff3a7e24 */ /* 0x000fce000f8e00ff */
.L_x_15:
[----:B------:R-:W-:-:S13]  /*11f0*/  LOP3.LUT P0, RZ, R0, 0xff, RZ, 0xc0, !PT ;  /* 0x000000ff00ff7812 */ /* 0x000fda000780c0ff */
[----:B------:R-:W-:Y:S05]  /*1200*/  @!P0 EXIT ;  /* 0x000000000000894d */ /* 0x000fea0003800000 */
[----:B------:R-:W3:Y:S01]  /*1210*/  LDC R61, c[0x0][0x658] ;  /* 0x00019600ff3d7b82 */ /* 0x000ee20000000800 */
[----:B------:R-:W-:Y:S01]  /*1220*/  ULDC.64 UR6, c[0x0][0x288] ;  /* 0x0000a20000067ab9 */ /* 0x000fe20000000a00 */
[----:B------:R-:W-:Y:S01]  /*1230*/  LOP3.LUT R6, R6, 0x1, RZ, 0xc0, !PT ;  /* 0x0000000106067812 */ /* 0x000fe200078ec0ff */
[----:B------:R-:W-:Y:S01]  /*1240*/  UIADD3 UR4, UR7, 0x7f, URZ ;  /* 0x0000007f07047890 */ /* 0x000fe2000fffe03f */
[----:B------:R-:W-:Y:S01]  /*1250*/  SHF.R.U32.HI R0, RZ, 0x2, R63 ;  /* 0x00000002ff007819 */ /* 0x000fe2000001163f */
[----:B------:R-:W-:Y:S01]  /*1260*/  IMAD.U32 R3, RZ, RZ, UR6 ;  /* 0x00000006ff037e24 */ /* 0x000fe2000f8e00ff */
[----:B------:R-:W-:Y:S01]  /*1270*/  SHF.R.U32.HI R11, RZ, 0x1, R11 ;  /* 0x00000001ff0b7819 */ /* 0x000fe2000001160b */
[----:B------:R-:W-:Y:S01]  /*1280*/  USHF.R.S32.HI UR5, URZ, 0x1f, UR4 ;  /* 0x0000001f3f057899 */ /* 0x000fe20008011404 */
[----:B01----:R-:W0:Y:S01]  /*1290*/  LDC.64 R4, c[0x0][0x5c8] ;  /* 0x00017200ff047b82 */ /* 0x003e220000000a00 */
[----:B------:R-:W-:Y:S01]  /*12a0*/  LOP3.LUT R62, R63, 0x3, RZ, 0xc0, !PT ;  /* 0x000000033f3e7812 */ /* 0x000fe200078ec0ff */
[----:B------:R-:W-:Y:S01]  /*12b0*/  IMAD.SHL.U32 R7, R6, 0x40, RZ ;  /* 0x0000004006077824 */ /* 0x000fe200078e00ff */
[----:B------:R-:W-:Y:S01]  /*12c0*/  LOP3.LUT R0, R0, 0x7, RZ, 0xc0, !PT ;  /* 0x0000000700007812 */ /* 0x000fe200078ec0ff */
[----:B------:R-:W-:Y:S01]  /*12d0*/  ULEA.HI UR5, UR5, UR4, URZ, 0x7 ;  /* 0x0000000405057291 */ /* 0x000fe2000f8f383f */
[----:B------:R-:W-:Y:S01]  /*12e0*/  LOP3.LUT R11, R11, 0x30, RZ, 0xc0, !PT ;  /* 0x000000300b0b7812 */ /* 0x000fe200078ec0ff */
[----:B------:R-:W-:Y:S01]  /*12f0*/  IMAD R62, R62, -0x2, R3 ;  /* 0xfffffffe3e3e7824 */ /* 0x000fe200078e0203 */
[--C-:B------:R-:W-:Y:S01]  /*1300*/  LOP3.LUT R56, R7, 0x40, R0.reuse, 0xe2, !PT ;  /* 0x0000004007387812 */ /* 0x100fe200078ee200 */
[----:B------:R-:W1:Y:S01]  /*1310*/  LDC R65, c[0x0][0x600] ;  /* 0x00018000ff417b82 */ /* 0x000e620000000800 */
[----:B------:R-:W-:Y:S01]  /*1320*/  IADD3 R3, RZ, -R11, -R0 ;  /* 0x8000000bff037210 */ /* 0x000fe20007ffe800 */
[----:B------:R-:W-:Y:S01]  /*1330*/  IMAD.MOV.U32 R0, RZ, RZ, -0x1 ;  /* 0xffffffffff007424 */ /* 0x000fe200078e00ff */
[----:B------:R-:W-:Y:S01]  /*1340*/  USHF.R.S32.HI UR43, URZ, 0x7, UR5 ;  /* 0x000000073f2b7899 */ /* 0x000fe20008011405 */
[----:B------:R-:W-:Y:S01]  /*1350*/  IMAD.MOV.U32 R8, RZ, RZ, 0x1 ;  /* 0x00000001ff087424 */ /* 0x000fe200078e00ff */
[C---:B------:R-:W-:Y:S01]  /*1360*/  LOP3.LUT R64, R63.reuse, 0x80, RZ, 0xc0, !PT ;  /* 0x000000803f407812 */ /* 0x040fe200078ec0ff */
[----:B------:R-:W-:Y:S01]  /*1370*/  IMAD R3, R6, -0x40, R3 ;  /* 0xffffffc006037824 */ /* 0x000fe200078e0203 */
[----:B------:R-:W-:Y:S01]  /*1380*/  UISETP.LT.AND UP0, UPT, UR43, 0x1, UPT ;  /* 0x000000012b00788c */ /* 0x000fe2000bf01270 */
[----:B---3--:R-:W-:Y:S01]  /*1390*/  SHF.L.U32 R0, R0, R61, RZ ;  /* 0x0000003d00007219 */ /* 0x008fe200000006ff */
[----:B------:R-:W-:Y:S01]  /*13a0*/  ULDC UR4, c[0x0][0x284] ;  /* 0x0000a10000047ab9 */ /* 0x000fe20000000800 */
[----:B------:R-:W-:Y:S01]  /*13b0*/  LOP3.LUT R56, R56, R11, RZ, 0xfc, !PT ;  /* 0x0000000b38387212 */ /* 0x000fe200078efcff */
[----:B------:R-:W-:Y:S01]  /*13c0*/  USEL UR44, UR43, 0x1, UP0 ;  /* 0x000000012b2c7887 */ /* 0x000fe20008000000 */
[----:B------:R-:W-:Y:S01]  /*13d0*/  SHF.L.U32 R61, R8, R61, RZ ;  /* 0x0000003d083d7219 */ /* 0x000fe200000006ff */
[----:B------:R-:W-:Y:S01]  /*13e0*/  IMAD.SHL.U32 R63, R63, 0x2, RZ ;  /* 0x000000023f3f7824 */ /* 0x000fe200078e00ff */
[----:B------:R-:W-:Y:S01]  /*13f0*/  LOP3.LUT R68, R18, 0x1, RZ, 0xfc, !PT ;  /* 0x0000000112447812 */ /* 0x000fe200078efcff */
[----:B------:R-:W-:Y:S01]  /*1400*/  VIADD R67, R3, UR4 ;  /* 0x0000000403437c36 */ /* 0x000fe20008000000 */
[C---:B0-----:R-:W-:Y:S01]  /*1410*/  SHF.L.U64.HI R60, R4.reuse, 0x3, R5 ;  /* 0x00000003043c7819 */ /* 0x041fe20000010205 */
[----:B--2---:R-:W-:Y:S01]  /*1420*/  IMAD.SHL.U32 R59, R4, 0x8, RZ ;  /* 0x00000008043b7824 */ /* 0x004fe200078e00ff */
[----:B------:R-:W-:Y:S01]  /*1430*/  SHF.R.U32.HI R64, RZ, 0x7, R64 ;  /* 0x00000007ff407819 */ /* 0x000fe20000011640 */
[----:B------:R-:W-:Y:S01]  /*1440*/  IMAD.MOV.U32 R57, RZ, RZ, RZ ;  /* 0x000000ffff397224 */ /* 0x000fe200078e00ff */
[----:B------:R-:W-:Y:S01]  /*1450*/  LOP3.LUT R66, RZ, R0, RZ, 0x33, !PT ;  /* 0x00000000ff427212 */ /* 0x000fe200078e33ff */
[----:B------:R-:W-:Y:S01]  /*1460*/  UIADD3 UR44, UR43, -UR44, URZ ;  /* 0x8000002c2b2c7290 */ /* 0x000fe2000fffe03f */
[----:B------:R-:W-:Y:S01]  /*1470*/  UMOV UR40, URZ ;  /* 0x0000003f00287c82 */ /* 0x000fe20008000000 */
[----:B-1----:R-:W-:Y:S01]  /*1480*/  VIADD R65, R65, 0xffffffff ;  /* 0xffffffff41417836 */ /* 0x002fe20000000000 */
[----:B------:R-:W-:-:S09]  /*1490*/  UMOV UR42, URZ ;  /* 0x0000003f002a7c82 */ /* 0x000fd20008000000 */
.L_x_98:
[----:B0-----:R-:W0:Y:S01]  /*14a0*/  SHFL.IDX PT, R0, R64, RZ, 0x1f ;  /* 0x00001fff40007589 */ /* 0x001e2200000e0000 */
[----:B-1----:R-:W1:Y:S01]  /*14b0*/  S2UR UR7, SR_CgaCtaId ;  /* 0x00000000000779c3 */ /* 0x002e620000008800 */
[----:B------:R-:W-:Y:S01]  /*14c0*/  UMOV UR6, 0x400 ;  /* 0x0000040000067882 */ /* 0x000fe20000000000 */
[----:B0-----:R-:W-:Y:S01]  /*14d0*/  R2UR UR4, R0 ;  /* 0x00000000000472ca */ /* 0x001fe200000e0000 */
[----:B-1----:R-:W-:-:S12]  /*14e0*/  ULEA UR6, UR7, UR6, 0x18 ;  /* 0x0000000607067291 */ /* 0x002fd8000f8ec03f */
[----:B------:R-:W-:-:S04]  /*14f0*/  ULEA.HI UR5, UR4, UR4, URZ, 0x1 ;  /* 0x0000000404057291 */ /* 0x000fc8000f8f083f */
[----:B------:R-:W-:-:S04]  /*1500*/  ULOP3.LUT UR5, UR5, 0x7fffe, URZ, 0xc0, !UPT ;  /* 0x0007fffe05057892 */ /* 0x000fc8000f8ec03f */
[----:B------:R-:W-:-:S03]  /*1510*/  UIADD3 UR5, UR4, -UR5, URZ ;  /* 0x8000000504057290 */ /* 0x000fc6000fffe03f */
[----:B------:R-:W-:Y:S01]  /*1520*/  ULDC UR4, c[0x0][0x28c] ;  /* 0x0000a30000047ab9 */ /* 0x000fe20000000800 */
[----:B------:R-:W-:Y:S01]  /*1530*/  ULEA UR5, UR5, UR6, 0xd ;  /* 0x0000000605057291 */ /* 0x000fe2000f8e683f */
[----:B------:R-:W-:-:S03]  /*1540*/  ISETP.LT.AND P0, PT, RZ, UR4, PT ;  /* 0x00000004ff007c0c */ /* 0x000fc6000bf01270 */
[----:B------:R-:W-:-:S04]  /*1550*/  UIADD3 UR5, UR5, 0x100, URZ ;  /* 0x0000010005057890 */ /* 0x000fc8000fffe03f */
[----:B------:R-:W-:-:S04]  /*1560*/  USHF.R.U32.HI UR5, URZ, 0x4, UR5 ;  /* 0x000000043f057899 */ /* 0x000fc80008011605 */
[----:B------:R-:W-:-:S04]  /*1570*/  ULOP3.LUT UR5, UR5, 0x3fff, URZ, 0xc0, !UPT ;  /* 0x00003fff05057892 */ /* 0x000fc8000f8ec03f */
[----:B------:R-:W-:Y:S01]  /*1580*/  ULOP3.LUT UR45, UR5, 0x10000, URZ, 0xfc, !UPT ;  /* 0x00010000052d7892 */ /* 0x000fe2000f8efc3f */
[----:B--2345:R-:W-:Y:S11]  /*1590*/  @P0 BRA `(.L_x_17) ;  /* 0x0000000000400947 */ /* 0x03cff60003800000 */
[----:B------:R-:W-:Y:S01]  /*15a0*/  MOV R0, 0x0 ;  /* 0x0000000000007802 */ /* 0x000fe20000000f00 */
[----:B------:R-:W-:Y:S01]  /*15b0*/  ULDC.64 UR4, c[0x4][0x68] ;  /* 0x01001a0000047ab9 */ /* 0x000fe20000000a00 */
[----:B------:R-:W-:Y:S01]  /*15c0*/  ULDC.64 UR6, c[0x4][0x8] ;  /* 0x0100020000067ab9 */ /* 0x000fe20000000a00 */
[----:B------:R-:W-:Y:S01]  /*15d0*/  IMAD.U32 R4, RZ, RZ, UR4 ;  /* 0x00000004ff047e24 */ /* 0x000fe2000f8e00ff */
[----:B------:R0:W1:Y:S01]  /*15e0*/  LDC.64 R14, c[0x4][R0] ;  /* 0x01000000000e7b82 */ /* 0x0000620000000a00 */
[----:B------:R-:W-:Y:S01]  /*15f0*/  IMAD.U32 R5, RZ, RZ, UR5 ;  /* 0x00000005ff057e24 */ /* 0x000fe2000f8e00ff */
[----:B------:R-:W-:Y:S01]  /*1600*/  ULDC.64 UR4, c[0x4][0x70] ;  /* 0x01001c0000047ab9 */ /* 0x000fe20000000a00 */
[----:B------:R-:W-:Y:S02]  /*1610*/  IMAD.U32 R10, RZ, RZ, UR6 ;  /* 0x00000006ff0a7e24 */ /* 0x000fe4000f8e00ff */
[----:B------:R-:W-:Y:S02]  /*1620*/  IMAD.U32 R6, RZ, RZ, UR4 ;  /* 0x00000004ff067e24 */ /* 0x000fe4000f8e00ff */
[----:B------:R-:W-:-:S02]  /*1630*/  IMAD.U32 R7, RZ, RZ, UR5 ;  /* 0x00000005ff077e24 */ /* 0x000fc4000f8e00ff */
[----:B------:R-:W-:Y:S02]  /*1640*/  IMAD.U32 R11, RZ, RZ, UR7 ;  /* 0x00000007ff0b7e24 */ /* 0x000fe4000f8e00ff */
[----:B------:R-:W-:Y:S02]  /*1650*/  IMAD.MOV.U32 R8, RZ, RZ, 0x1e1 ;  /* 0x000001e1ff087424 */ /* 0x000fe400078e00ff */
[----:B------:R-:W-:Y:S02]  /*1660*/  IMAD.MOV.U32 R12, RZ, RZ, 0x1 ;  /* 0x00000001ff0c7424 */ /* 0x000fe400078e00ff */
[----:B0-----:R-:W-:-:S07]  /*1670*/  IMAD.MOV.U32 R13, RZ, RZ, RZ ;  /* 0x000000ffff0d7224 */ /* 0x001fce00078e00ff */
[----:B------:R-:W-:-:S07]  /*1680*/  LEPC R20, `(.L_x_17) ;  /* 0x000000001014794e */ /* 0x000fce0000000000 */
[----:B-1---5:R-:W-:Y:S05]  /*1690*/  CALL.ABS.NOINC R14 ;  /* 0x000000000e007343 */ /* 0x022fea0003c00000 */
.L_x_17:
[----:B------:R-:W-:-:S13]  /*16a0*/  ISETP.NE.AND P0, PT, R68, 0x3, PT ;  /* 0x000000034400780c */ /* 0x000fda0003f05270 */
[----:B------:R-:W-:Y:S05]  /*16b0*/  @!P0 BRA `(.L_x_18) ;  /* 0x0000000000048947 */ /* 0x000fea0003800000 */
[----:B------:R-:W-:Y:S01]  /*16c0*/  BPT.TRAP 0x1 ;  /* 0x000000040000795c */ /* 0x000fe20000300000 */
.L_x_18:
[----:B------:R-:W0:Y:S01]  /*16d0*/  S2UR UR5, SR_CgaCtaId ;  /* 0x00000000000579c3 */ /* 0x000e220000008800 */
[----:B------:R-:W-:Y:S01]  /*16e0*/  UMOV UR4, 0x400 ;  /* 0x0000040000047882 */ /* 0x000fe20000000000 */
[----:B------:R-:W-:Y:S02]  /*16f0*/  IMAD.U32 R0, RZ, RZ, UR40 ;  /* 0x00000028ff007e24 */ /* 0x000fe4000f8e00ff */
[----:B------:R-:W-:-:S03]  /*1700*/  IMAD.U32 R3, RZ, RZ, UR42 ;  /* 0x0000002aff037e24 */ /* 0x000fc6000f8e00ff */
[----:B------:R-:W-:Y:S01]  /*1710*/  SHF.L.U32 R0, R0, 0x1f, RZ ;  /* 0x0000001f00007819 */ /* 0x000fe200000006ff */
[----:B0-----:R-:W-:-:S06]  /*1720*/  ULEA UR4, UR5, UR4, 0x18 ;  /* 0x0000000405047291 */ /* 0x001fcc000f8ec03f */
[----:B------:R-:W-:-:S04]  /*1730*/  IMAD.U32 R6, RZ, RZ, UR4 ;  /* 0x00000004ff067e24 */ /* 0x000fc8000f8e00ff */
[----:B------:R-:W-:-:S04]  /*1740*/  IMAD R3, R3, 0x8, R6 ;  /* 0x0000000803037824 */ /* 0x000fc800078e0206 */
[----:B------:R0:W1:Y:S01]  /*1750*/  SYNCS.PHASECHK.TRANS64.TRYWAIT P1, [R3+URZ], R0 ;  /* 0x00000000030075a7 */ /* 0x000062000802017f */
[----:B------:R-:W-:Y:S05]  /*1760*/  @!P0 BRA `(.L_x_19) ;  /* 0x0000000000048947 */ /* 0x000fea0003800000 */
[----:B------:R-:W-:Y:S01]  /*1770*/  BPT.TRAP 0x1 ;  /* 0x000000040000795c */ /* 0x000fe20000300000 */
.L_x_19:
[----:B------:R-:W-:-:S05]  /*1780*/  IMAD.U32 R4, RZ, RZ, UR44 ;  /* 0x0000002cff047e24 */ /* 0x000fca000f8e00ff */
[----:B------:R-:W-:Y:S01]  /*1790*/  ISETP.GE.AND P2, PT, R4, 0x1, PT ;  /* 0x000000010400780c */ /* 0x000fe20003f46270 */
[----:B-1----:R-:W-:-:S12]  /*17a0*/  @P1 BRA `(.L_x_20) ;  /* 0x0000000000081947 */ /* 0x002fd80003800000 */
[----:B------:R-:W1:Y:S02]  /*17b0*/  SYNCS.PHASECHK.TRANS64.TRYWAIT P1, [R3+URZ], R0 ;  /* 0x00000000030075a7 */ /* 0x000e64000802017f */
[----:B-1----:R-:W-:Y:S05]  /*17c0*/  @!P1 BRA `(.L_x_21) ;  /* 0x0000004c00549947 */ /* 0x002fea0003800000 */
.L_x_20:
[----:B------:R-:W-:Y:S05]  /*17d0*/  WARPSYNC.ALL ;  /* 0x0000000000007948 */ /* 0x000fea0003800000 */
[----:B------:R-:W-:Y:S01]  /*17e0*/  R2UR UR4, R6 ;  /* 0x00000000060472ca */ /* 0x000fe200000e0000 */
[----:B------:R-:W-:Y:S01]  /*17f0*/  ULEA UR5, UR42, UR45, 0xb ;  /* 0x0000002d2a057291 */ /* 0x000fe2000f8e583f */
[----:B------:R-:W-:Y:S01]  /*1800*/  WARPGROUP.ARRIVE ;  /* 0x00000000000079c5 */ /* 0x000fe20000000000 */
[----:B------:R-:W-:Y:S01]  /*1810*/  UMOV UR9, 0x40000040 ;  /* 0x4000004000097882 */ /* 0x000fe20000000000 */
[----:B------:R-:W-:-:S04]  /*1820*/  UMOV UR11, 0x40000040 ;  /* 0x40000040000b7882 */ /* 0x000fc80000000000 */
[----:B------:R-:W-:-:S05]  /*1830*/  UMOV UR8, UR5 ;  /* 0x0000000500087c82 */ /* 0x000fca0008000000 */
[----:B------:R-:W-:-:S04]  /*1840*/  UIADD3 UR4, UR4, 0x20100, URZ ;  /* 0x0002010004047890 */ /* 0x000fc8000fffe03f */
[----:B------:R-:W-:-:S04]  /*1850*/  USHF.R.U32.HI UR4, URZ, 0x4, UR4 ;  /* 0x000000043f047899 */ /* 0x000fc80008011604 */
[----:B------:R-:W-:-:S04]  /*1860*/  ULOP3.LUT UR4, UR4, 0x3fff, URZ, 0xc0, !UPT ;  /* 0x00003fff04047892 */ /* 0x000fc8000f8ec03f */
[----:B------:R-:W-:-:S04]  /*1870*/  ULOP3.LUT UR4, UR4, 0x10000, URZ, 0xfc, !UPT ;  /* 0x0001000004047892 */ /* 0x000fc8000f8efc3f */
[----:B------:R-:W-:-:S07]  /*1880*/  ULEA UR6, UR42, UR4, 0xa ;  /* 0x000000042a067291 */ /* 0x000fce000f8e503f */
[----:B------:R-:W-:Y:S02]  /*1890*/  UMOV UR10, UR6 ;  /* 0x00000006000a7c82 */ /* 0x000fe40008000000 */
[----:B------:R-:W-:Y:S01]  /*18a0*/  HGMMA.64x64x16.F32 R24, gdesc[UR8], RZ, !UPT, gsb0 ;  /* 0x00e00000081879f0 */ /* 0x000fe2000c0008ff */
[----:B------:R-:W-:Y:S02]  /*18b0*/  UIADD3 UR8, UR5, 0x2, URZ ;  /* 0x0000000205087890 */ /* 0x000fe4000fffe03f */
[----:B------:R-:W-:Y:S01]  /*18c0*/  UIADD3 UR10, UR6, 0x2, URZ ;  /* 0x00000002060a7890 */ /* 0x000fe2000fffe03f */
[----:B------:R-:W-:Y:S01]  /*18d0*/  UMOV UR9, 0x40000040 ;  /* 0x4000004000097882 */ /* 0x000fe20000000000 */
[----:B------:R-:W-:Y:S01]  /*18e0*/  UMOV UR11, 0x40000040 ;  /* 0x40000040000b7882 */ /* 0x000fe20000000000 */
[----:B------:R-:W-:Y:S02]  /*18f0*/  WARPGROUP.DEPBAR.LE gsb0, 0x0 ;  /* 0x00008000000079c5 */ /* 0x000fe40000010000 */
[----:B------:R-:W-:-:S06]  /*1900*/  WARPGROUP.ARRIVE ;  /* 0x00000000000079c5 */ /* 0x000fcc0000000000 */
[----:B------:R-:W-:Y:S01]  /*1910*/  HGMMA.64x64x16.F32 R24, gdesc[UR8], R24, gsb0 ;  /* 0x00e00000081879f0 */ /* 0x000fe20008000818 */
        /* <DEDUP_REMOVED lines=41> */
[----:B------:R-:W-:Y:S03]  /*1bb0*/  HGMMA.64x64x16.F32 R24, gdesc[UR8], R24, gsb0 ;  /* 0x00e00000081879f0 */ /* 0x000fe60008000818 */
[----:B------:R-:W-:Y:S02]  /*1bc0*/  WARPGROUP.DEPBAR.LE gsb0, 0x0 ;  /* 0x00008000000079c5 */ /* 0x000fe40000010000 */
[----:B------:R-:W-:Y:S05]  /*1bd0*/  @!P2 BRA `(.L_x_22) ;  /* 0x000000040098a947 */ /* 0x000fea0003800000 */
[----:B------:R-:W-:Y:S01]  /*1be0*/  UIADD3 UR5, UR42, 0x1, URZ ;  /* 0x000000012a057890 */ /* 0x000fe2000fffe03f */
[----:B01----:R-:W-:Y:S02]  /*1bf0*/  IMAD.U32 R0, RZ, RZ, UR44 ;  /* 0x0000002cff007e24 */ /* 0x003fe4000f8e00ff */
[----:B------:R-:W-:Y:S01]  /*1c00*/  IMAD.U32 R3, RZ, RZ, UR42 ;  /* 0x0000002aff037e24 */ /* 0x000fe2000f8e00ff */
[----:B------:R-:W-:-:S04]  /*1c10*/  UISETP.NE.AND UP0, UPT, UR5, 0x4, UPT ;  /* 0x000000040500788c */ /* 0x000fc8000bf05270 */
[----:B------:R-:W-:Y:S02]  /*1c20*/  USEL UR6, URZ, 0x1, UP0 ;  /* 0x000000013f067887 */ /* 0x000fe40008000000 */
[----:B------:R-:W-:Y:S02]  /*1c30*/  USEL UR5, UR5, URZ, UP0 ;  /* 0x0000003f05057287 */ /* 0x000fe40008000000 */
[----:B------:R-:W-:-:S06]  /*1c40*/  ULOP3.LUT UR6, UR40, UR6, URZ, 0x3c, !UPT ;  /* 0x0000000628067292 */ /* 0x000fcc000f8e3c3f */
[----:B------:R-:W-:-:S07]  /*1c50*/  IMAD.U32 R7, RZ, RZ, UR6 ;  /* 0x00000006ff077e24 */ /* 0x000fce000f8e00ff */
.L_x_29:
[----:B------:R-:W-:Y:S05]  /*1c60*/  @!P0 BRA `(.L_x_23) ;  /* 0x0000000000048947 */ /* 0x000fea0003800000 */
[----:B------:R-:W-:Y:S01]  /*1c70*/  BPT.TRAP 0x1 ;  /* 0x000000040000795c */ /* 0x000fe20000300000 */
.L_x_23:
[----:B------:R-:W0:Y:S01]  /*1c80*/  S2UR UR7, SR_CgaCtaId ;  /* 0x00000000000779c3 */ /* 0x000e220000008800 */
[----:B------:R-:W-:Y:S01]  /*1c90*/  UMOV UR6, 0x400 ;  /* 0x0000040000067882 */ /* 0x000fe20000000000 */
[----:B------:R-:W-:Y:S01]  /*1ca0*/  IMAD.U32 R5, RZ, RZ, UR5 ;  /* 0x00000005ff057e24 */ /* 0x000fe2000f8e00ff */
[----:B------:R-:W-:Y:S01]  /*1cb0*/  SHF.L.U32 R4, R7, 0x1f, RZ ;  /* 0x0000001f07047819 */ /* 0x000fe200000006ff */
[----:B0-----:R-:W-:-:S06]  /*1cc0*/  ULEA UR6, UR7, UR6, 0x18 ;  /* 0x0000000607067291 */ /* 0x001fcc000f8ec03f */
[----:B------:R-:W-:-:S04]  /*1cd0*/  IMAD.U32 R6, RZ, RZ, UR6 ;  /* 0x00000006ff067e24 */ /* 0x000fc8000f8e00ff */
[----:B------:R-:W-:-:S04]  /*1ce0*/  IMAD R5, R5, 0x8, R6 ;  /* 0x0000000805057824 */ /* 0x000fc800078e0206 */
[----:B------:R0:W1:Y:S01]  /*1cf0*/  SYNCS.PHASECHK.TRANS64.TRYWAIT P1, [R5+URZ], R4 ;  /* 0x00000004050075a7 */ /* 0x000062000802017f */
[----:B------:R-:W-:Y:S05]  /*1d00*/  @!P0 BRA `(.L_x_24) ;  /* 0x0000000000048947 */ /* 0x000fea0003800000 */
[----:B------:R-:W-:Y:S01]  /*1d10*/  BPT.TRAP 0x1 ;  /* 0x000000040000795c */ /* 0x000fe20000300000 */
.L_x_24:
[----:B-1----:R-:W-:Y:S05]  /*1d20*/  @P1 BRA `(.L_x_25) ;  /* 0x0000000000081947 */ /* 0x002fea0003800000 */
[----:B------:R-:W1:Y:S02]  /*1d30*/  SYNCS.PHASECHK.TRANS64.TRYWAIT P1, [R5+URZ], R4 ;  /* 0x00000004050075a7 */ /* 0x000e64000802017f */
[----:B-1----:R-:W-:Y:S05]  /*1d40*/  @!P1 BRA `(.L_x_26) ;  /* 0x0000004800089947 */ /* 0x002fea0003800000 */
.L_x_25:
[----:B------:R-:W-:Y:S01]  /*1d50*/  ULEA UR6, UR5, UR45, 0xb ;  /* 0x0000002d05067291 */ /* 0x000fe2000f8e583f */
[----:B------:R-:W-:Y:S01]  /*1d60*/  WARPGROUP.ARRIVE ;  /* 0x00000000000079c5 */ /* 0x000fe20000000000 */
[----:B------:R-:W-:Y:S01]  /*1d70*/  ULEA UR7, UR5, UR4, 0xa ;  /* 0x0000000405077291 */ /* 0x000fe2000f8e503f */
[----:B------:R-:W-:Y:S01]  /*1d80*/  UMOV UR9, 0x40000040 ;  /* 0x4000004000097882 */ /* 0x000fe20000000000 */
[----:B------:R-:W-:-:S03]  /*1d90*/  UMOV UR11, 0x40000040 ;  /* 0x40000040000b7882 */ /* 0x000fc60000000000 */
[----:B------:R-:W-:Y:S02]  /*1da0*/  UMOV UR8, UR6 ;  /* 0x0000000600087c82 */ /* 0x000fe40008000000 */
[----:B------:R-:W-:Y:S02]  /*1db0*/  UMOV UR10, UR7 ;  /* 0x00000007000a7c82 */ /* 0x000fe40008000000 */
[----:B------:R-:W-:Y:S01]  /*1dc0*/  HGMMA.64x64x16.F32 R24, gdesc[UR8], R24, gsb0 ;  /* 0x00e00000081879f0 */ /* 0x000fe20008000818 */
[----:B------:R-:W-:Y:S02]  /*1dd0*/  UIADD3 UR8, UR6, 0x2, URZ ;  /* 0x0000000206087890 */ /* 0x000fe4000fffe03f */
[----:B------:R-:W-:Y:S01]  /*1de0*/  UIADD3 UR10, UR7, 0x2, URZ ;  /* 0x00000002070a7890 */ /* 0x000fe2000fffe03f */
[----:B------:R-:W-:Y:S01]  /*1df0*/  UMOV UR9, 0x40000040 ;  /* 0x4000004000097882 */ /* 0x000fe20000000000 */
[----:B------:R-:W-:Y:S01]  /*1e00*/  UMOV UR11, 0x40000040 ;  /* 0x40000040000b7882 */ /* 0x000fe20000000000 */
[----:B------:R-:W-:-:S02]  /*1e10*/  WARPGROUP.DEPBAR.LE gsb0, 0x0 ;  /* 0x00008000000079c5 */ /* 0x000fc40000010000 */
        /* <DEDUP_REMOVED lines=46> */
[----:B------:R-:W-:Y:S01]  /*2100*/  BPT.TRAP 0x1 ;  /* 0x000000040000795c */ /* 0x000fe20000300000 */
.L_x_27:
[----:B------:R-:W-:-:S13]  /*2110*/  ISETP.NE.AND P1, PT, R22, RZ, PT ;  /* 0x000000ff1600720c */ /* 0x000fda0003f25270 */
[----:B01----:R-:W-:-:S04]  /*2120*/  @P1 IMAD R4, R3, 0x8, R6 ;  /* 0x0000000803041824 */ /* 0x003fc800078e0206 */
[----:B------:R-:W-:-:S05]  /*2130*/  @P1 VIADD R4, R4, 0x20 ;  /* 0x0000002004041836 */ /* 0x000fca0000000000 */
[----:B------:R-:W-:-:S04]  /*2140*/  @P1 PRMT R4, R19, 0x654, R4 ;  /* 0x0000065413041816 */ /* 0x000fc80000000004 */
[----:B------:R0:W-:Y:S01]  /*2150*/  @P1 SYNCS.ARRIVE.TRANS64.RED.A1T0 RZ, [R4+URZ], RZ ;  /* 0x000000ff04ff19a7 */ /* 0x0001e2000810043f */
[----:B------:R-:W-:-:S13]  /*2160*/  ISETP.GT.U32.AND P1, PT, R18, 0x1, PT ;  /* 0x000000011200780c */ /* 0x000fda0003f24070 */
[----:B0-----:R-:W-:Y:S05]  /*2170*/  @P1 BRA `(.L_x_28) ;  /* 0x0000000000041947 */ /* 0x001fea0003800000 */
[----:B------:R-:W-:Y:S01]  /*2180*/  BPT.TRAP 0x1 ;  /* 0x000000040000795c */ /* 0x000fe20000300000 */
.L_x_28:
[----:B------:R-:W-:Y:S01]  /*2190*/  UIADD3 UR5, UR5, 0x1, URZ ;  /* 0x0000000105057890 */ /* 0x000fe2000fffe03f */
[C---:B------:R-:W-:Y:S01]  /*21a0*/  ISETP.GT.AND P2, PT, R0.reuse, 0x1, PT ;  /* 0x000000010000780c */ /* 0x040fe20003f44270 */
[----:B------:R-:W-:Y:S02]  /*21b0*/  VIADD R3, R3, 0x1 ;  /* 0x0000000103037836 */ /* 0x000fe40000000000 */
[----:B------:R-:W-:Y:S01]  /*21c0*/  UISETP.NE.AND UP0, UPT, UR5, 0x4, UPT ;  /* 0x000000040500788c */ /* 0x000fe2000bf05270 */
[----:B------:R-:W-:Y:S02]  /*21d0*/  VIADD R0, R0, 0xffffffff ;  /* 0xffffffff00007836 */ /* 0x000fe40000000000 */
[C---:B------:R-:W-:Y:S01]  /*21e0*/  ISETP.NE.AND P1, PT, R3.reuse, 0x4, PT ;  /* 0x000000040300780c */ /* 0x040fe20003f25270 */
[----:B------:R-:W-:Y:S02]  /*21f0*/  USEL UR6, URZ, 0x1, UP0 ;  /* 0x000000013f067887 */ /* 0x000fe40008000000 */
[----:B------:R-:W-:Y:S01]  /*2200*/  USEL UR5, UR5, URZ, UP0 ;  /* 0x0000003f05057287 */ /* 0x000fe20008000000 */
[----:B------:R-:W-:-:S03]  /*2210*/  SEL R3, R3, RZ, P1 ;  /* 0x000000ff03037207 */ /* 0x000fc60000800000 */
[----:B------:R-:W-:Y:S01]  /*2220*/  LOP3.LUT R7, R7, UR6, RZ, 0x3c, !PT ;  /* 0x0000000607077c12 */ /* 0x000fe2000f8e3cff */
[----:B------:R-:W-:Y:S07]  /*2230*/  @P2 BRA `(.L_x_29) ;  /* 0xfffffff800882947 */ /* 0x000fee000383ffff */
.L_x_22:
[----:B01----:R-:W0:Y:S02]  /*2240*/  LDC R0, c[0x0][0x28c] ;  /* 0x0000a300ff007b82 */ /* 0x003e240000000800 */
[----:B0-----:R-:W-:-:S13]  /*2250*/  ISETP.GE.AND P1, PT, R0, 0x1, PT ;  /* 0x000000010000780c */ /* 0x001fda0003f26270 */
[----:B------:R-:W-:Y:S05]  /*2260*/  @!P1 BRA `(.L_x_30) ;  /* 0x0000000000389947 */ /* 0x000fea0003800000 */
[----:B------:R-:W-:Y:S05]  /*2270*/  @!P0 BRA `(.L_x_31) ;  /* 0x0000000000048947 */ /* 0x000fea0003800000 */
[----:B------:R-:W-:Y:S01]  /*2280*/  BPT.TRAP 0x1 ;  /* 0x000000040000795c */ /* 0x000fe20000300000 */
.L_x_31:
[----:B------:R-:W-:-:S13]  /*2290*/  ISETP.NE.AND P0, PT, R22, RZ, PT ;  /* 0x000000ff1600720c */ /* 0x000fda0003f05270 */
[----:B------:R-:W-:-:S05]  /*22a0*/  VOTEU.ANY UP0, P0 ;  /* 0x00000000003f7886 */ /* 0x000fca0000000100 */
[----:B------:R-:W-:-:S06]  /*22b0*/  @UP0 UIADD3 UR4, UR44, UR42, URZ ;  /* 0x0000002a2c040290 */ /* 0x000fcc000fffe03f */
[----:B------:R-:W-:-:S04]  /*22c0*/  IMAD.U32 R0, RZ, RZ, UR4 ;  /* 0x00000004ff007e24 */ /* 0x000fc8000f8e00ff */
[----:B------:R-:W-:-:S05]  /*22d0*/  @P0 IMAD.SHL.U32 R0, R0, 0x8, RZ ;  /* 0x0000000800000824 */ /* 0x000fca00078e00ff */
[----:B------:R-:W-:-:S04]  /*22e0*/  @P0 LOP3.LUT R0, R0, 0x18, RZ, 0xc0, !PT ;  /* 0x0000001800000812 */ /* 0x000fc800078ec0ff */
[----:B------:R-:W-:-:S04]  /*22f0*/  @P0 IADD3 R0, R6, 0x20, R0 ;  /* 0x0000002006000810 */ /* 0x000fc80007ffe000 */
[----:B------:R-:W-:-:S04]  /*2300*/  @P0 PRMT R0, R19, 0x654, R0 ;  /* 0x0000065413000816 */ /* 0x000fc80000000000 */
[----:B------:R0:W-:Y:S01]  /*2310*/  @P0 SYNCS.ARRIVE.TRANS64.RED.A1T0 RZ, [R0+URZ], RZ ;  /* 0x000000ff00ff09a7 */ /* 0x0001e2000810043f */
[----:B------:R-:W-:-:S13]  /*2320*/  ISETP.GT.U32.AND P0, PT, R18, 0x1, PT ;  /* 0x000000011200780c */ /* 0x000fda0003f04070 */
[----:B0-----:R-:W-:Y:S05]  /*2330*/  @P0 BRA `(.L_x_30) ;  /* 0x0000000000040947 */ /* 0x001fea0003800000 */
[----:B------:R-:W-:Y:S01]  /*2340*/  BPT.TRAP 0x1 ;  /* 0x000000040000795c */ /* 0x000fe20000300000 */
.L_x_30:
[----:B------:R-:W-:Y:S01]  /*2350*/  IMAD.SHL.U32 R3, R70, 0x40, RZ ;  /* 0x0000004046037824 */ /* 0x000fe200078e00ff */
[----:B------:R-:W-:Y:S01]  /*2360*/  ULDC UR6, c[0x0][0x288] ;  /* 0x0000a20000067ab9 */ /* 0x000fe20000000800 */
[----:B------:R-:W-:Y:S01]  /*2370*/  SHF.R.S32.HI R13, RZ, 0x1f, R69 ;  /* 0x0000001fff0d7819 */ /* 0x000fe20000011445 */
[----:B------:R-:W-:Y:S01]  /*2380*/  IMAD.SHL.U32 R6, R71, 0x80, RZ ;  /* 0x0000008047067824 */ /* 0x000fe200078e00ff */
[----:B------:R-:W-:Y:S01]  /*2390*/  ULDC.64 UR4, c[0x0][0x5d0] ;  /* 0x0001740000047ab9 */ /* 0x000fe20000000a00 */
[----:B------:R-:W-:Y:S01]  /*23a0*/  LOP3.LUT R10, R3, 0x6, R63, 0xf8, !PT ;  /* 0x00000006030a7812 */ /* 0x000fe200078ef83f */
[----:B------:R-:W-:Y:S01]  /*23b0*/  IMAD.WIDE R70, R71, 0x80, R56 ;  /* 0x0000008047467825 */ /* 0x000fe200078e0238 */
[----:B------:R-:W-:Y:S01]  /*23c0*/  ISETP.GE.AND P0, PT, R3, UR6, PT ;  /* 0x0000000603007c0c */ /* 0x000fe2000bf06270 */
[----:B------:R-:W-:Y:S01]  /*23d0*/  ULDC UR6, c[0x0][0x284] ;  /* 0x0000a10000067ab9 */ /* 0x000fe20000000800 */
[----:B------:R-:W-:Y:S01]  /*23e0*/  SHF.R.S32.HI R11, RZ, 0x1f, R10 ;  /* 0x0000001fff0b7819 */ /* 0x000fe2000001140a */
[----:B------:R-:W-:Y:S01]  /*23f0*/  IMAD R0, R13, UR4, RZ ;  /* 0x000000040d007c24 */ /* 0x000fe2000f8e02ff */
[----:B------:R-:W-:-:S03]  /*2400*/  ISETP.GE.OR P0, PT, R6, UR6, P0 ;  /* 0x0000000606007c0c */ /* 0x000fc60008706670 */
[C---:B------:R-:W-:Y:S02]  /*2410*/  IMAD R7, R69.reuse, UR5, R0 ;  /* 0x0000000545077c24 */ /* 0x040fe4000f8e0200 */
[----:B------:R-:W-:Y:S01]  /*2420*/  IMAD.WIDE.U32 R4, R69, UR4, R10 ;  /* 0x0000000445047c25 */ /* 0x000fe2000f8e000a */
[----:B------:R-:W-:-:S03]  /*2430*/  ULDC.64 UR4, c[0x0][0x5c8] ;  /* 0x0001720000047ab9 */ /* 0x000fc60000000a00 */
[----:B------:R-:W-:Y:S02]  /*2440*/  IMAD R9, R71, UR4, RZ ;  /* 0x0000000447097c24 */ /* 0x000fe4000f8e02ff */
[----:B------:R-:W-:Y:S02]  /*2450*/  IMAD.IADD R5, R5, 0x1, R7 ;  /* 0x0000000105057824 */ /* 0x000fe400078e0207 */
[C---:B------:R-:W-:Y:S02]  /*2460*/  IMAD R9, R70.reuse, UR5, R9 ;  /* 0x0000000546097c24 */ /* 0x040fe4000f8e0209 */
[----:B------:R-:W-:-:S04]  /*2470*/  IMAD.WIDE.U32 R72, R70, UR4, R4 ;  /* 0x0000000446487c25 */ /* 0x000fc8000f8e0004 */
[----:B------:R-:W-:Y:S01]  /*2480*/  IMAD.MOV.U32 R0, RZ, RZ, -0x1 ;  /* 0xffffffffff007424 */ /* 0x000fe200078e00ff */
[----:B------:R-:W-:Y:S06]  /*2490*/  @P0 BRA `(.L_x_32) ;  /* 0x00000020009c0947 */ /* 0x000fec0003800000 */
[----:B-----5:R-:W-:Y:S01]  /*24a0*/  FSETP.NEU.AND P0, PT, R58, RZ, PT ;  /* 0x000000ff3a00720b */ /* 0x020fe20003f0d000 */
[----:B------:R-:W-:Y:S01]  /*24b0*/  IMAD.IADD R4, R62, 0x1, -R3 ;  /* 0x000000013e047824 */ /* 0x000fe200078e0a03 */
[----:B------:R-:W-:Y:S01]  /*24c0*/  BSSY B0, `(.L_x_32) ;  /* 0x0000224000007945 */ /* 0x000fe20003800000 */
[----:B------:R-:W-:Y:S02]  /*24d0*/  IMAD.IADD R3, R67, 0x1, -R6 ;  /* 0x0000000143037824 */ /* 0x000fe400078e0a06 */
[----:B------:R-:W-:Y:S01]  /*24e0*/  IMAD.IADD R83, R73, 0x1, R9 ;  /* 0x0000000149537824 */ /* 0x000fe200078e0209 */
[----:B------:R-:W-:-:S04]  /*24f0*/  ISETP.GT.AND P2, PT, R4, RZ, PT ;  /* 0x000000ff0400720c */ /* 0x000fc80003f44270 */
[----:B------:R-:W-:-:S03]  /*2500*/  ISETP.GT.AND P1, PT, R3, RZ, P2 ;  /* 0x000000ff0300720c */ /* 0x000fc60001724270 */
[----:B------:R-:W-:Y:S10]  /*2510*/  @!P0 BRA `(.L_x_33) ;  /* 0x0000001400e88947 */ /* 0x000ff40003800000 */
[----:B------:R-:W0:Y:S01]  /*2520*/  LDC.64 R76, c[0x0][0x5b8] ;  /* 0x00016e00ff4c7b82 */ /* 0x000e220000000a00 */
[----:B------:R-:W-:-:S07]  /*2530*/  ULDC.64 UR4, c[0x0][0x5c0] ;  /* 0x0001700000047ab9 */ /* 0x000fce0000000a00 */
[----:B------:R-:W1:Y:S08]  /*2540*/  LDC.64 R78, c[0x0][0x5b0] ;  /* 0x00016c00ff4e7b82 */ /* 0x000e700000000a00 */
[----:B------:R-:W2:Y:S01]  /*2550*/  LDC.64 R80, c[0x0][0x5a8] ;  /* 0x00016a00ff507b82 */ /* 0x000ea20000000a00 */
[-C--:B0-----:R-:W-:Y:S02]  /*2560*/  IMAD R6, R13, R76.reuse, RZ ;  /* 0x0000004c0d067224 */ /* 0x081fe400078e02ff */
[----:B------:R-:W-:-:S04]  /*2570*/  IMAD.WIDE.U32 R74, R69, R76, R10 ;  /* 0x0000004c454a7225 */ /* 0x000fc800078e000a */
[----:B------:R-:W-:Y:S02]  /*2580*/  IMAD R73, R69, R77, R6 ;  /* 0x0000004d45497224 */ /* 0x000fe400078e0206 */
[-C--:B-1----:R-:W-:Y:S02]  /*2590*/  IMAD R5, R71, R78.reuse, RZ ;  /* 0x0000004e47057224 */ /* 0x082fe400078e02ff */
[----:B------:R-:W-:Y:S02]  /*25a0*/  IMAD.IADD R13, R75, 0x1, R73 ;  /* 0x000000014b0d7824 */ /* 0x000fe400078e0249 */
[----:B------:R-:W-:Y:S02]  /*25b0*/  IMAD.MOV.U32 R12, RZ, RZ, R74 ;  /* 0x000000ffff0c7224 */ /* 0x000fe400078e004a */
[C---:B------:R-:W-:Y:S02]  /*25c0*/  IMAD R77, R70.reuse, R79, R5 ;  /* 0x0000004f464d7224 */ /* 0x040fe400078e0205 */
[----:B------:R-:W-:-:S04]  /*25d0*/  IMAD.WIDE.U32 R6, R70, R78, R12 ;  /* 0x0000004e46067225 */ /* 0x000fc800078e000c */
[----:B------:R-:W-:Y:S01]  /*25e0*/  IMAD.IADD R5, R7, 0x1, R77 ;  /* 0x0000000107057824 */ /* 0x000fe200078e024d */
[----:B--2---:R-:W-:-:S04]  /*25f0*/  LEA R14, P0, R6, R80, 0x1 ;  /* 0x00000050060e7211 */ /* 0x004fc800078008ff */
[----:B------:R-:W-:-:S05]  /*2600*/  LEA.HI.X R15, R6, R81, R5, 0x1, P0 ;  /* 0x00000051060f7211 */ /* 0x000fca00000f0c05 */
[----:B------:R0:W2:Y:S01]  /*2610*/  @P1 LDG.E.LTC128B.U16 R5, desc[UR36][R14.64] ;  /* 0x000000240e051981 */ /* 0x0000a2000c1e1520 */
[----:B------:R-:W-:Y:S01]  /*2620*/  LEA R8, P0, R72, UR4, 0x1 ;  /* 0x0000000448087c11 */ /* 0x000fe2000f8008ff */
[----:B------:R-:W-:Y:S01]  /*2630*/  IMAD.WIDE.U32 R6, R70, R78, R10 ;  /* 0x0000004e46067225 */ /* 0x000fe200078e000a */
[----:B------:R-:W-:Y:S03]  /*2640*/  BSSY B1, `(.L_x_34) ;  /* 0x0000012000017945 */ /* 0x000fe60003800000 */
[----:B------:R-:W-:Y:S02]  /*2650*/  IMAD.IADD R7, R77, 0x1, R7 ;  /* 0x000000014d077824 */ /* 0x000fe400078e0207 */
[----:B------:R-:W-:Y:S01]  /*2660*/  IMAD.WIDE.U32 R20, R69, R76, R6 ;  /* 0x0000004c45147225 */ /* 0x000fe200078e0006 */
[----:B0-----:R-:W-:-:S03]  /*2670*/  SHF.L.U64.HI R15, R78, 0x3, R79 ;  /* 0x000000034e0f7819 */ /* 0x001fc6000001024f */
[----:B------:R-:W-:Y:S01]  /*2680*/  IMAD.IADD R7, R73, 0x1, R21 ;  /* 0x0000000149077824 */ /* 0x000fe200078e0215 */
[----:B------:R-:W-:Y:S01]  /*2690*/  LEA R6, P4, R20, R80, 0x1 ;  /* 0x0000005014067211 */ /* 0x000fe200078808ff */
[----:B------:R-:W-:-:S03]  /*26a0*/  IMAD.SHL.U32 R14, R78, 0x8, RZ ;  /* 0x000000084e0e7824 */ /* 0x000fc600078e00ff */
[----:B------:R-:W-:Y:S01]  /*26b0*/  LEA.HI.X R7, R20, R81, R7, 0x1, P4 ;  /* 0x0000005114077211 */ /* 0x000fe200020f0c07 */
[----:B--2---:R-:W-:-:S05]  /*26c0*/  HADD2.F32 R9, -RZ, R5.H0_H0 ;  /* 0x20000005ff097230 */ /* 0x004fca0000004100 */
[----:B------:R-:W-:-:S04]  /*26d0*/  FMUL R9, R9, R58 ;  /* 0x0000003a09097220 */ /* 0x000fc80000400000 */
[----:B------:R-:W-:Y:S01]  /*26e0*/  FFMA R24, R24, R23, R9 ;  /* 0x0000001718187223 */ /* 0x000fe20000000009 */
[----:B------:R-:W-:Y:S02]  /*26f0*/  LEA.HI.X R9, R72, UR5, R83, 0x1, P0 ;  /* 0x0000000548097c11 */ /* 0x000fe400080f0c53 */
[----:B------:R-:W-:Y:S02]  /*2700*/  ISETP.GT.AND P0, PT, R4, 0x1, PT ;  /* 0x000000010400780c */ /* 0x000fe40003f04270 */
[----:B------:R-:W-:Y:S02]  /*2710*/  F2FP.F16.F32.PACK_AB R24, RZ, R24 ;  /* 0x00000018ff18723e */ /* 0x000fe400000000ff */
[----:B------:R-:W-:-:S03]  /*2720*/  ISETP.GT.AND P3, PT, R3, RZ, P0 ;  /* 0x000000ff0300720c */ /* 0x000fc60000764270 */
[----:B------:R0:W-:Y:S10]  /*2730*/  @P1 STG.E.U16 desc[UR36][R8.64], R24 ;  /* 0x0000001808001986 */ /* 0x0001f4000c101524 */
[----:B------:R-:W-:Y:S05]  /*2740*/  @!P3 BRA `(.L_x_35) ;  /* 0x000000000004b947 */ /* 0x000fea0003800000 */
[----:B------:R1:W5:Y:S02]  /*2750*/  LDG.E.LTC128B.U16 R5, desc[UR36][R6.64+0x2] ;  /* 0x0000022406057981 */ /* 0x000364000c1e1520 */
.L_x_35:
[----:B------:R-:W-:Y:S05]  /*2760*/  BSYNC B1 ;  /* 0x0000000000017941 */ /* 0x000fea0003800000 */
.L_x_34:
[----:B-----5:R-:W-:Y:S01]  /*2770*/  HADD2.F32 R71, -RZ, R5.H0_H0 ;  /* 0x20000005ff477230 */ /* 0x020fe20000004100 */
[----:B------:R-:W-:Y:S01]  /*2780*/  ISETP.GT.AND P2, PT, R3, 0x8, P2 ;  /* 0x000000080300780c */ /* 0x000fe20001744270 */
[----:B------:R-:W-:Y:S01]  /*2790*/  IMAD.WIDE.U32 R20, R70, R78, R14 ;  /* 0x0000004e46147225 */ /* 0x000fe200078e000e */
[----:B0-----:R-:W-:-:S03]  /*27a0*/  PRMT R24, R5, 0x7610, R24 ;  /* 0x0000761005187816 */ /* 0x001fc60000000018 */
[----:B------:R-:W-:Y:S01]  /*27b0*/  FMUL R12, R71, R58 ;  /* 0x0000003a470c7220 */ /* 0x000fe20000400000 */
[----:B------:R-:W-:Y:S01]  /*27c0*/  IMAD.IADD R77, R77, 0x1, R21 ;  /* 0x000000014d4d7824 */ /* 0x000fe200078e0215 */
[----:B------:R-:W-:Y:S02]  /*27d0*/  IADD3 R74, P1, R74, R20, RZ ;  /* 0x000000144a4a7210 */ /* 0x000fe40007f3e0ff */
[----:B------:R-:W-:-:S03]  /*27e0*/  FFMA R12, R25, R23, R12 ;  /* 0x00000017190c7223 */ /* 0x000fc6000000000c */
[----:B------:R-:W-:Y:S01]  /*27f0*/  IMAD.X R13, R77, 0x1, R13, P1 ;  /* 0x000000014d0d7824 */ /* 0x000fe200008e060d */
[C---:B------:R-:W-:Y:S02]  /*2800*/  LEA R14, P1, R74.reuse, R80, 0x1 ;  /* 0x000000504a0e7211 */ /* 0x040fe400078208ff */
[----:B------:R-:W-:Y:S02]  /*2810*/  F2FP.F16.F32.PACK_AB R12, RZ, R12 ;  /* 0x0000000cff0c723e */ /* 0x000fe400000000ff */
[----:B------:R-:W-:Y:S02]  /*2820*/  LEA.HI.X R15, R74, R81, R13, 0x1, P1 ;  /* 0x000000514a0f7211 */ /* 0x000fe400008f0c0d */
[----:B------:R-:W-:-:S05]  /*2830*/  PRMT R21, R12, 0x7610, R21 ;  /* 0x000076100c157816 */ /* 0x000fca0000000015 */
[----:B------:R0:W-:Y:S04]  /*2840*/  @P3 STG.E.U16 desc[UR36][R8.64+0x2], R21 ;  /* 0x0000021508003986 */ /* 0x0001e8000c101524 */
[----:B------:R-:W2:Y:S01]  /*2850*/  @P2 LDG.E.LTC128B.U16 R24, desc[UR36][R14.64] ;  /* 0x000000240e182981 */ /* 0x000ea2000c1e1520 */
[----:B------:R-:W-:Y:S01]  /*2860*/  IADD3 R20, P1, R10, R20, RZ ;  /* 0x000000140a147210 */ /* 0x000fe20007f3e0ff */
[----:B------:R-:W-:Y:S01]  /*2870*/  BSSY B1, `(.L_x_36) ;  /* 0x0000011000017945 */ /* 0x000fe20003800000 */
[----:B------:R-:W-:Y:S02]  /*2880*/  SHF.L.U64.HI R13, R59, 0x1, R60 ;  /* 0x000000013b0d7819 */ /* 0x000fe4000001023c */
[----:B------:R-:W-:Y:S01]  /*2890*/  ISETP.GT.AND P0, PT, R3, 0x8, P0 ;  /* 0x000000080300780c */ /* 0x000fe20000704270 */
[----:B0-----:R-:W-:Y:S01]  /*28a0*/  IMAD.X R21, R11, 0x1, R77, P1 ;  /* 0x000000010b157824 */ /* 0x001fe200008e064d */
[----:B------:R-:W-:Y:S01]  /*28b0*/  LEA R12, P1, R59, R8, 0x1 ;  /* 0x000000083b0c7211 */ /* 0x000fe200078208ff */
[----:B------:R-:W-:-:S04]  /*28c0*/  IMAD.WIDE.U32 R20, R69, R76, R20 ;  /* 0x0000004c45147225 */ /* 0x000fc800078e0014 */
[----:B------:R-:W-:Y:S01]  /*28d0*/  IMAD.X R13, R13, 0x1, R9, P1 ;  /* 0x000000010d0d7824 */ /* 0x000fe200008e0609 */
[----:B------:R-:W-:Y:S01]  /*28e0*/  LEA R10, P3, R20, R80, 0x1 ;  /* 0x00000050140a7211 */ /* 0x000fe200078608ff */
[----:B------:R-:W-:-:S05]  /*28f0*/  IMAD.IADD R11, R73, 0x1, R21 ;  /* 0x00000001490b7824 */ /* 0x000fca00078e0215 */
[----:B------:R-:W-:Y:S01]  /*2900*/  LEA.HI.X R11, R20, R81, R11, 0x1, P3 ;  /* 0x00000051140b7211 */ /* 0x000fe200018f0c0b */
[----:B--2---:R-:W-:-:S05]  /*2910*/  HADD2.F32 R5, -RZ, R24.H0_H0 ;  /* 0x20000018ff057230 */ /* 0x004fca0000004100 */
[----:B------:R-:W-:-:S04]  /*2920*/  FMUL R5, R5, R58 ;  /* 0x0000003a05057220 */ /* 0x000fc80000400000 */
[----:B------:R-:W-:-:S05]  /*2930*/  FFMA R5, R26, R23, R5 ;  /* 0x000000171a057223 */ /* 0x000fca0000000005 */
[----:B------:R-:W-:-:S05]  /*2940*/  F2FP.F16.F32.PACK_AB R5, RZ, R5 ;  /* 0x00000005ff05723e */ /* 0x000fca00000000ff */
[----:B------:R0:W-:Y:S01]  /*2950*/  @P2 STG.E.U16 desc[UR36][R12.64], R5 ;  /* 0x000000050c002986 */ /* 0x0001e2000c101524 */
[----:B------:R-:W-:Y:S05]  /*2960*/  @!P0 BRA `(.L_x_37) ;  /* 0x0000000000048947 */ /* 0x000fea0003800000 */
[----:B------:R2:W5:Y:S02]  /*2970*/  LDG.E.LTC128B.U16 R24, desc[UR36][R10.64+0x2] ;  /* 0x000002240a187981 */ /* 0x000564000c1e1520 */
.L_x_37:
[----:B------:R-:W-:Y:S05]  /*2980*/  BSYNC B1 ;  /* 0x0000000000017941 */ /* 0x000fea0003800000 */
.L_x_36:
[----:B0----5:R-:W-:Y:S01]  /*2990*/  HADD2.F32 R5, -RZ, R24.H0_H0 ;  /* 0x20000018ff057230 */ /* 0x021fe20000004100 */
[----:B------:R-:W-:Y:S01]  /*29a0*/  ISETP.GT.AND P1, PT, R4, 0x8, PT ;  /* 0x000000080400780c */ /* 0x000fe20003f24270 */
[----:B------:R-:W-:Y:S03]  /*29b0*/  BSSY B1, `(.L_x_38) ;  /* 0x0000008000017945 */ /* 0x000fe60003800000 */
[----:B------:R-:W-:Y:S01]  /*29c0*/  FMUL R14, R5, R58 ;  /* 0x0000003a050e7220 */ /* 0x000fe20000400000 */
[----:B------:R-:W-:-:S03]  /*29d0*/  ISETP.GT.AND P2, PT, R3, RZ, P1 ;  /* 0x000000ff0300720c */ /* 0x000fc60000f44270 */
[----:B------:R-:W-:-:S05]  /*29e0*/  FFMA R14, R27, R23, R14 ;  /* 0x000000171b0e7223 */ /* 0x000fca000000000e */
[----:B------:R-:W-:-:S05]  /*29f0*/  F2FP.F16.F32.PACK_AB R14, RZ, R14 ;  /* 0x0000000eff0e723e */ /* 0x000fca00000000ff */
[----:B------:R0:W-:Y:S01]  /*2a00*/  @P0 STG.E.U16 desc[UR36][R12.64+0x2], R14 ;  /* 0x0000020e0c000986 */ /* 0x0001e2000c101524 */
[----:B------:R-:W-:Y:S05]  /*2a10*/  @!P2 BRA `(.L_x_39) ;  /* 0x000000000004a947 */ /* 0x000fea0003800000 */
[----:B------:R3:W5:Y:S02]  /*2a20*/  LDG.E.LTC128B.U16 R24, desc[UR36][R6.64+0x10] ;  /* 0x0000102406187981 */ /* 0x000764000c1e1520 */
.L_x_39:
[----:B------:R-:W-:Y:S05]  /*2a30*/  BSYNC B1 ;  /* 0x0000000000017941 */ /* 0x000fea0003800000 */
.L_x_38:
[----:B-----5:R-:W-:Y:S01]  /*2a40*/  HADD2.F32 R5, -RZ, R24.H0_H0 ;  /* 0x20000018ff057230 */ /* 0x020fe20000004100 */
        /* <DEDUP_REMOVED lines=9> */
.L_x_41:
[----:B------:R-:W-:Y:S05]  /*2ae0*/  BSYNC B1 ;  /* 0x0000000000017941 */ /* 0x000fea0003800000 */
.L_x_40:
[----:B----45:R-:W-:Y:S01]  /*2af0*/  HADD2.F32 R5, -RZ, R24.H0_H0 ;  /* 0x20000018ff057230 */ /* 0x030fe20000004100 */
[----:B------:R-:W-:Y:S01]  /*2b00*/  ISETP.GT.AND P1, PT, R3, 0x8, P1 ;  /* 0x000000080300780c */ /* 0x000fe20000f24270 */
[----:B------:R-:W-:Y:S03]  /*2b10*/  BSSY B1, `(.L_x_42) ;  /* 0x0000007000017945 */ /* 0x000fe60003800000 */
[----:B0-----:R-:W-:-:S04]  /*2b20*/  FMUL R14, R5, R58 ;  /* 0x0000003a050e7220 */ /* 0x001fc80000400000 */
[----:B------:R-:W-:-:S05]  /*2b30*/  FFMA R14, R29, R23, R14 ;  /* 0x000000171d0e7223 */ /* 0x000fca000000000e */
[----:B------:R-:W-:-:S05]  /*2b40*/  F2FP.F16.F32.PACK_AB R14, RZ, R14 ;  /* 0x0000000eff0e723e */ /* 0x000fca00000000ff */
[----:B------:R0:W-:Y:S01]  /*2b50*/  @P3 STG.E.U16 desc[UR36][R8.64+0x12], R14 ;  /* 0x0000120e08003986 */ /* 0x0001e2000c101524 */
[----:B------:R-:W-:Y:S05]  /*2b60*/  @!P1 BRA `(.L_x_43) ;  /* 0x0000000000049947 */ /* 0x000fea0003800000 */
[----:B------:R4:W5:Y:S02]  /*2b70*/  LDG.E.LTC128B.U16 R24, desc[UR36][R10.64+0x10] ;  /* 0x000010240a187981 */ /* 0x000964000c1e1520 */
.L_x_43:
[----:B------:R-:W-:Y:S05]  /*2b80*/  BSYNC B1 ;  /* 0x0000000000017941 */ /* 0x000fea0003800000 */
.L_x_42:
[----:B-----5:R-:W-:Y:S01]  /*2b90*/  HADD2.F32 R5, -RZ, R24.H0_H0 ;  /* 0x20000018ff057230 */ /* 0x020fe20000004100 */
[----:B------:R-:W-:Y:S01]  /*2ba0*/  ISETP.GT.AND P0, PT, R3, 0x8, P0 ;  /* 0x000000080300780c */ /* 0x000fe20000704270 */
[----:B------:R-:W-:Y:S03]  /*2bb0*/  BSSY B1, `(.L_x_44) ;  /* 0x0000007000017945 */ /* 0x000fe60003800000 */
[----:B------:R-:W-:-:S04]  /*2bc0*/  FMUL R5, R5, R58 ;  /* 0x0000003a05057220 */ /* 0x000fc80000400000 */
[----:B------:R-:W-:-:S05]  /*2bd0*/  FFMA R5, R30, R23, R5 ;  /* 0x000000171e057223 */ /* 0x000fca0000000005 */
[----:B------:R-:W-:-:S05]  /*2be0*/  F2FP.F16.F32.PACK_AB R5, RZ, R5 ;  /* 0x00000005ff05723e */ /* 0x000fca00000000ff */
[----:B------:R0:W-:Y:S01]  /*2bf0*/  @P1 STG.E.U16 desc[UR36][R12.64+0x10], R5 ;  /* 0x000010050c001986 */ /* 0x0001e2000c101524 */
[----:B------:R-:W-:Y:S05]  /*2c00*/  @!P0 BRA `(.L_x_45) ;  /* 0x0000000000048947 */ /* 0x000fea0003800000 */
[----:B------:R0:W5:Y:S02]  /*2c10*/  LDG.E.LTC128B.U16 R24, desc[UR36][R10.64+0x12] ;  /* 0x000012240a187981 */ /* 0x000164000c1e1520 */
.L_x_45:
[----:B------:R-:W-:Y:S05]  /*2c20*/  BSYNC B1 ;  /* 0x0000000000017941 */ /* 0x000fea0003800000 */
.L_x_44:
        /* <DEDUP_REMOVED lines=10> */
.L_x_47:
[----:B------:R-:W-:Y:S05]  /*2cd0*/  BSYNC B1 ;  /* 0x0000000000017941 */ /* 0x000fea0003800000 */
.L_x_46:
        /* <DEDUP_REMOVED lines=10> */
.L_x_49:
[----:B------:R-:W-:Y:S05]  /*2d80*/  BSYNC B1 ;  /* 0x0000000000017941 */ /* 0x000fea0003800000 */
.L_x_48:
[----:B0----5:R-:W-:Y:S01]  /*2d90*/  HADD2.F32 R5, -RZ, R24.H0_H0 ;  /* 0x20000018ff057230 */ /* 0x021fe20000004100 */
        /* <DEDUP_REMOVED lines=8> */
.L_x_51:
[----:B------:R-:W-:Y:S05]  /*2e20*/  BSYNC B1 ;  /* 0x0000000000017941 */ /* 0x000fea0003800000 */
.L_x_50:
        /* <DEDUP_REMOVED lines=9> */
.L_x_53:
[----:B------:R-:W-:Y:S05]  /*2ec0*/  BSYNC B1 ;  /* 0x0000000000017941 */ /* 0x000fea0003800000 */
.L_x_52:
        /* <DEDUP_REMOVED lines=10> */
.L_x_55:
[----:B------:R-:W-:Y:S05]  /*2f70*/  BSYNC B1 ;  /* 0x0000000000017941 */ /* 0x000fea0003800000 */
.L_x_54:
        /* <DEDUP_REMOVED lines=10> */
.L_x_57:
[----:B------:R-:W-:Y:S05]  /*3020*/  BSYNC B1 ;  /* 0x0000000000017941 */ /* 0x000fea0003800000 */
.L_x_56:
        /* <DEDUP_REMOVED lines=9> */
.L_x_59:
[----:B------:R-:W-:Y:S05]  /*30c0*/  BSYNC B1 ;  /* 0x0000000000017941 */ /* 0x000fea0003800000 */
.L_x_58:
        /* <DEDUP_REMOVED lines=9> */
.L_x_61:
[----:B------:R-:W-:Y:S05]  /*3160*/  BSYNC B1 ;  /* 0x0000000000017941 */ /* 0x000fea0003800000 */
.L_x_60:
        /* <DEDUP_REMOVED lines=10> */
.L_x_63:
[----:B------:R-:W-:Y:S05]  /*3210*/  BSYNC B1 ;  /* 0x0000000000017941 */ /* 0x000fea0003800000 */
.L_x_62:
        /* <DEDUP_REMOVED lines=10> */
.L_x_65:
[----:B------:R-:W-:Y:S05]  /*32c0*/  BSYNC B1 ;  /* 0x0000000000017941 */ /* 0x000fea0003800000 */
.L_x_64:
        /* <DEDUP_REMOVED lines=9> */
.L_x_67:
[----:B------:R-:W-:Y:S05]  /*3360*/  BSYNC B1 ;  /* 0x0000000000017941 */ /* 0x000fea0003800000 */
.L_x_66:
        /* <DEDUP_REMOVED lines=9> */
.L_x_69:
[----:B------:R-:W-:Y:S05]  /*3400*/  BSYNC B1 ;  /* 0x0000000000017941 */ /* 0x000fea0003800000 */
.L_x_68:
        /* <DEDUP_REMOVED lines=10> */
.L_x_71:
[----:B------:R-:W-:Y:S05]  /*34b0*/  BSYNC B1 ;  /* 0x0000000000017941 */ /* 0x000fea0003800000 */
.L_x_70:
        /* <DEDUP_REMOVED lines=10> */
.L_x_73:
[----:B------:R-:W-:Y:S05]  /*3560*/  BSYNC B1 ;  /* 0x0000000000017941 */ /* 0x000fea0003800000 */
.L_x_72:
        /* <DEDUP_REMOVED lines=9> */
.L_x_75:
[----:B------:R-:W-:Y:S05]  /*3600*/  BSYNC B1 ;  /* 0x0000000000017941 */ /* 0x000fea0003800000 */
.L_x_74:
        /* <DEDUP_REMOVED lines=9> */
.L_x_77:
[----:B------:R-:W-:Y:S05]  /*36a0*/  BSYNC B1 ;  /* 0x0000000000017941 */ /* 0x000fea0003800000 */
.L_x_76:
        /* <DEDUP_REMOVED lines=10> */
.L_x_79:
[----:B------:R-:W-:Y:S05]  /*3750*/  BSYNC B1 ;  /* 0x0000000000017941 */ /* 0x000fea0003800000 */
.L_x_78:
        /* <DEDUP_REMOVED lines=10> */
.L_x_81:
[----:B------:R-:W-:Y:S05]  /*3800*/  BSYNC B1 ;  /* 0x0000000000017941 */ /* 0x000fea0003800000 */
.L_x_80:
        /* <DEDUP_REMOVED lines=9> */
.L_x_83:
[----:B------:R-:W-:Y:S05]  /*38a0*/  BSYNC B1 ;  /* 0x0000000000017941 */ /* 0x000fea0003800000 */
.L_x_82:
        /* <DEDUP_REMOVED lines=9> */
.L_x_85:
[----:B------:R-:W-:Y:S05]  /*3940*/  BSYNC B1 ;  /* 0x0000000000017941 */ /* 0x000fea0003800000 */
.L_x_84:
        /* <DEDUP_REMOVED lines=10> */
.L_x_87:
[----:B------:R-:W-:Y:S05]  /*39f0*/  BSYNC B1 ;  /* 0x0000000000017941 */ /* 0x000fea0003800000 */
.L_x_86:
[----:B-----5:R-:W-:Y:S01]  /*3a00*/  HADD2.F32 R5, -RZ, R24.H0_H0 ;  /* 0x20000018ff057230 */ /* 0x020fe20000004100 */
[----:B------:R-:W-:Y:S01]  /*3a10*/  ISETP.GT.AND P0, PT, R4, 0x39, PT ;  /* 0x000000390400780c */ /* 0x000fe20003f04270 */
[----:B------:R-:W-:Y:S01]  /*3a20*/  @P2 IMAD.MOV.U32 R4, RZ, RZ, R8 ;  /* 0x000000ffff042224 */ /* 0x000fe200078e0008 */
[----:B------:R-:W-:Y:S02]  /*3a30*/  BSSY B1, `(.L_x_88) ;  /* 0x000000a000017945 */ /* 0x000fe40003800000 */
[----:B------:R-:W-:Y:S01]  /*3a40*/  FMUL R5, R5, R58 ;  /* 0x0000003a05057220 */ /* 0x000fe20000400000 */
[----:B------:R-:W-:-:S03]  /*3a50*/  ISETP.GT.AND P3, PT, R3, RZ, P0 ;  /* 0x000000ff0300720c */ /* 0x000fc60000764270 */
[----:B------:R-:W-:-:S05]  /*3a60*/  FFMA R5, R52, R23, R5 ;  /* 0x0000001734057223 */ /* 0x000fca0000000005 */
[----:B------:R-:W-:-:S04]  /*3a70*/  F2FP.F16.F32.PACK_AB R5, RZ, R5 ;  /* 0x00000005ff05723e */ /* 0x000fc800000000ff */
[----:B0-----:R-:W-:Y:S01]  /*3a80*/  PRMT R14, R5, 0x7610, R14 ;  /* 0x00007610050e7816 */ /* 0x001fe2000000000e */
[----:B------:R-:W-:-:S05]  /*3a90*/  @P2 IMAD.MOV.U32 R5, RZ, RZ, R9 ;  /* 0x000000ffff052224 */ /* 0x000fca00078e0009 */
[----:B------:R0:W-:Y:S01]  /*3aa0*/  @P2 STG.E.U16 desc[UR36][R4.64+0x70], R14 ;  /* 0x0000700e04002986 */ /* 0x0001e2000c101524 */
[----:B------:R-:W-:Y:S05]  /*3ab0*/  @!P3 BRA `(.L_x_89) ;  /* 0x000000000004b947 */ /* 0x000fea0003800000 */
[----:B------:R0:W5:Y:S02]  /*3ac0*/  LDG.E.LTC128B.U16 R24, desc[UR36][R6.64+0x72] ;  /* 0x0000722406187981 */ /* 0x000164000c1e1520 */
.L_x_89:
[----:B------:R-:W-:Y:S05]  /*3ad0*/  BSYNC B1 ;  /* 0x0000000000017941 */ /* 0x000fea0003800000 */
.L_x_88:
        /* <DEDUP_REMOVED lines=9> */
.L_x_91:
[----:B------:R-:W-:Y:S05]  /*3b70*/  BSYNC B1 ;  /* 0x0000000000017941 */ /* 0x000fea0003800000 */
.L_x_90:
[----:B-----5:R-:W-:Y:S01]  /*3b80*/  HADD2.F32 R5, -RZ, R24.H0_H0 ;  /* 0x20000018ff057230 */ /* 0x020fe20000004100 */
[----:B------:R-:W-:Y:S01]  /*3b90*/  ISETP.GT.AND P0, PT, R3, 0x8, P0 ;  /* 0x000000080300780c */ /* 0x000fe20000704270 */
[----:B0-----:R-:W-:Y:S01]  /*3ba0*/  @P1 IMAD.MOV.U32 R4, RZ, RZ, R12 ;  /* 0x000000ffff041224 */ /* 0x001fe200078e000c */
[----:B------:R-:W-:Y:S02]  /*3bb0*/  BSSY B1, `(.L_x_92) ;  /* 0x0000009000017945 */ /* 0x000fe40003800000 */
[----:B------:R-:W-:-:S04]  /*3bc0*/  FMUL R5, R5, R58 ;  /* 0x0000003a05057220 */ /* 0x000fc80000400000 */
[----:B------:R-:W-:-:S05]  /*3bd0*/  FFMA R5, R54, R23, R5 ;  /* 0x0000001736057223 */ /* 0x000fca0000000005 */
[----:B------:R-:W-:-:S04]  /*3be0*/  F2FP.F16.F32.PACK_AB R5, RZ, R5 ;  /* 0x00000005ff05723e */ /* 0x000fc800000000ff */
[----:B-1-3--:R-:W-:Y:S01]  /*3bf0*/  PRMT R6, R5, 0x7610, R6 ;  /* 0x0000761005067816 */ /* 0x00afe20000000006 */
[----:B------:R-:W-:-:S05]  /*3c00*/  @P1 IMAD.MOV.U32 R5, RZ, RZ, R13 ;  /* 0x000000ffff051224 */ /* 0x000fca00078e000d */
[----:B------:R0:W-:Y:S01]  /*3c10*/  @P1 STG.E.U16 desc[UR36][R4.64+0x70], R6 ;  /* 0x0000700604001986 */ /* 0x0001e2000c101524 */
[----:B------:R-:W-:Y:S05]  /*3c20*/  @!P0 BRA `(.L_x_93) ;  /* 0x0000000000048947 */ /* 0x000fea0003800000 */
[----:B------:R1:W5:Y:S02]  /*3c30*/  LDG.E.LTC128B.U16 R24, desc[UR36][R10.64+0x72] ;  /* 0x000072240a187981 */ /* 0x000364000c1e1520 */
.L_x_93:
[----:B------:R-:W-:Y:S05]  /*3c40*/  BSYNC B1 ;  /* 0x0000000000017941 */ /* 0x000fea0003800000 */
.L_x_92:
[----:B------:R-:W-:Y:S05]  /*3c50*/  @!P0 BRA `(.L_x_94) ;  /* 0x0000000800a88947 */ /* 0x000fea0003800000 */
[----:B-----5:R-:W-:-:S05]  /*3c60*/  HADD2.F32 R3, -RZ, R24.H0_H0 ;  /* 0x20000018ff037230 */ /* 0x020fca0000004100 */
[----:B0-----:R-:W-:-:S04]  /*3c70*/  FMUL R4, R3, R58 ;  /* 0x0000003a03047220 */ /* 0x001fc80000400000 */
[----:B------:R-:W-:-:S05]  /*3c80*/  FFMA R4, R55, R23, R4 ;  /* 0x0000001737047223 */ /* 0x000fca0000000004 */
[----:B------:R-:W-:-:S05]  /*3c90*/  F2FP.F16.F32.PACK_AB R4, RZ, R4 ;  /* 0x00000004ff04723e */ /* 0x000fca00000000ff */
[----:B------:R3:W-:Y:S01]  /*3ca0*/  STG.E.U16 desc[UR36][R12.64+0x72], R4 ;  /* 0x000072040c007986 */ /* 0x0007e2000c101524 */
[----:B------:R-:W-:Y:S05]  /*3cb0*/  BRA `(.L_x_94) ;  /* 0x0000000800907947 */ /* 0x000fea0003800000 */
.L_x_33:
[----:B------:R-:W-:Y:S01]  /*3cc0*/  ISETP.GT.AND P3, PT, R4, 0x1, PT ;  /* 0x000000010400780c */ /* 0x000fe20003f64270 */
[----:B------:R-:W-:Y:S01]  /*3cd0*/  ULDC.64 UR4, c[0x0][0x5c0] ;  /* 0x0001700000047ab9 */ /* 0x000fe20000000a00 */
[-C--:B------:R-:W-:Y:S01]  /*3ce0*/  FMUL R24, R24, R23.reuse ;  /* 0x0000001718187220 */ /* 0x080fe20000400000 */
[----:B------:R-:W-:Y:S01]  /*3cf0*/  LEA R6, P4, R72, UR4, 0x1 ;  /* 0x0000000448067c11 */ /* 0x000fe2000f8808ff */
[-C--:B------:R-:W-:Y:S01]  /*3d00*/  FMUL R25, R25, R23.reuse ;  /* 0x0000001719197220 */ /* 0x080fe20000400000 */
[----:B------:R-:W-:Y:S01]  /*3d10*/  ISETP.GT.AND P0, PT, R3, RZ, P3 ;  /* 0x000000ff0300720c */ /* 0x000fe20001f04270 */
[-C--:B------:R-:W-:Y:S01]  /*3d20*/  FMUL R26, R26, R23.reuse ;  /* 0x000000171a1a7220 */ /* 0x080fe20000400000 */
[----:B------:R-:W-:Y:S01]  /*3d30*/  F2FP.F16.F32.PACK_AB R24, RZ, R24 ;  /* 0x00000018ff18723e */ /* 0x000fe200000000ff */
[-C--:B------:R-:W-:Y:S01]  /*3d40*/  FMUL R27, R27, R23.reuse ;  /* 0x000000171b1b7220 */ /* 0x080fe20000400000 */
[----:B------:R-:W-:Y:S01]  /*3d50*/  LEA.HI.X R7, R72, UR5, R83, 0x1, P4 ;  /* 0x0000000548077c11 */ /* 0x000fe2000a0f0c53 */
[----:B------:R-:W-:Y:S01]  /*3d60*/  FMUL R28, R28, R23 ;  /* 0x000000171c1c7220 */ /* 0x000fe20000400000 */
[----:B------:R-:W-:Y:S01]  /*3d70*/  F2FP.F16.F32.PACK_AB R25, RZ, R25 ;  /* 0x00000019ff19723e */ /* 0x000fe200000000ff */
[-C--:B------:R-:W-:Y:S01]  /*3d80*/  FMUL R29, R29, R23.reuse ;  /* 0x000000171d1d7220 */ /* 0x080fe20000400000 */
[----:B------:R-:W-:Y:S01]  /*3d90*/  ISETP.GT.AND P2, PT, R3, 0x8, P2 ;  /* 0x000000080300780c */ /* 0x000fe20001744270 */
[----:B------:R-:W-:Y:S01]  /*3da0*/  @P1 STG.E.U16 desc[UR36][R6.64], R24 ;  /* 0x0000001806001986 */ /* 0x000fe2000c101524 */
[----:B------:R-:W-:Y:S01]  /*3db0*/  ISETP.GT.AND P1, PT, R4, 0x8, PT ;  /* 0x000000080400780c */ /* 0x000fe20003f24270 */
[-C--:B------:R-:W-:Y:S01]  /*3dc0*/  FMUL R30, R30, R23.reuse ;  /* 0x000000171e1e7220 */ /* 0x080fe20000400000 */
[C---:B------:R-:W-:Y:S01]  /*3dd0*/  SHF.L.U64.HI R5, R59.reuse, 0x1, R60 ;  /* 0x000000013b057819 */ /* 0x040fe2000001023c */
[----:B------:R-:W-:Y:S01]  /*3de0*/  @P0 STG.E.U16 desc[UR36][R6.64+0x2], R25 ;  /* 0x0000021906000986 */ /* 0x000fe2000c101524 */
[----:B------:R-:W-:Y:S01]  /*3df0*/  LEA R8, P5, R59, R6, 0x1 ;  /* 0x000000063b087211 */ /* 0x000fe200078a08ff */
[-C--:B------:R-:W-:Y:S01]  /*3e00*/  FMUL R31, R31, R23.reuse ;  /* 0x000000171f1f7220 */ /* 0x080fe20000400000 */
[----:B------:R-:W-:Y:S01]  /*3e10*/  ISETP.GT.AND P3, PT, R3, 0x8, P3 ;  /* 0x000000080300780c */ /* 0x000fe20001f64270 */
[-C--:B------:R-:W-:Y:S01]  /*3e20*/  FMUL R32, R32, R23.reuse ;  /* 0x0000001720207220 */ /* 0x080fe20000400000 */
[----:B------:R-:W-:Y:S01]  /*3e30*/  ISETP.GT.AND P0, PT, R4, 0x9, PT ;  /* 0x000000090400780c */ /* 0x000fe20003f04270 */
[----:B------:R-:W-:Y:S01]  /*3e40*/  IMAD.X R9, R5, 0x1, R7, P5 ;  /* 0x0000000105097824 */ /* 0x000fe200028e0607 */
[----:B------:R-:W-:Y:S01]  /*3e50*/  ISETP.GT.AND P4, PT, R3, RZ, P1 ;  /* 0x000000ff0300720c */ /* 0x000fe20000f84270 */
[-C--:B------:R-:W-:Y:S01]  /*3e60*/  FMUL R33, R33, R23.reuse ;  /* 0x0000001721217220 */ /* 0x080fe20000400000 */
[----:B------:R-:W-:Y:S01]  /*3e70*/  F2FP.F16.F32.PACK_AB R26, RZ, R26 ;  /* 0x0000001aff1a723e */ /* 0x000fe200000000ff */
[-C--:B------:R-:W-:Y:S01]  /*3e80*/  FMUL R34, R34, R23.reuse ;  /* 0x0000001722227220 */ /* 0x080fe20000400000 */
[----:B------:R-:W-:Y:S01]  /*3e90*/  ISETP.GT.AND P5, PT, R3, RZ, P0 ;  /* 0x000000ff0300720c */ /* 0x000fe200007a4270 */
[----:B------:R-:W-:Y:S01]  /*3ea0*/  FMUL R35, R35, R23 ;  /* 0x0000001723237220 */ /* 0x000fe20000400000 */
[----:B------:R-:W-:Y:S01]  /*3eb0*/  F2FP.F16.F32.PACK_AB R27, RZ, R27 ;  /* 0x0000001bff1b723e */ /* 0x000fe200000000ff */
[----:B------:R-:W-:Y:S01]  /*3ec0*/  @P2 STG.E.U16 desc[UR36][R8.64], R26 ;  /* 0x0000001a08002986 */ /* 0x000fe2000c101524 */
[----:B------:R-:W-:Y:S01]  /*3ed0*/  F2FP.F16.F32.PACK_AB R28, RZ, R28 ;  /* 0x0000001cff1c723e */ /* 0x000fe200000000ff */
[-C--:B------:R-:W-:Y:S01]  /*3ee0*/  FMUL R36, R36, R23.reuse ;  /* 0x0000001724247220 */ /* 0x080fe20000400000 */
[----:B------:R-:W-:Y:S01]  /*3ef0*/  ISETP.GT.AND P2, PT, R3, 0x8, P1 ;  /* 0x000000080300780c */ /* 0x000fe20000f44270 */
[----:B------:R-:W-:Y:S01]  /*3f00*/  @P3 STG.E.U16 desc[UR36][R8.64+0x2], R27 ;  /* 0x0000021b08003986 */ /* 0x000fe2000c101524 */
[----:B------:R-:W-:Y:S01]  /*3f10*/  ISETP.GT.AND P1, PT, R4, 0x10, PT ;  /* 0x000000100400780c */ /* 0x000fe20003f24270 */
[----:B------:R-:W-:Y:S01]  /*3f20*/  FMUL R37, R37, R23 ;  /* 0x0000001725257220 */ /* 0x000fe20000400000 */
[----:B------:R-:W-:Y:S01]  /*3f30*/  F2FP.F16.F32.PACK_AB R29, RZ, R29 ;  /* 0x0000001dff1d723e */ /* 0x000fe200000000ff */
[----:B------:R-:W-:Y:S01]  /*3f40*/  @P4 STG.E.U16 desc[UR36][R6.64+0x10], R28 ;  /* 0x0000101c06004986 */ /* 0x000fe2000c101524 */
[C---:B------:R-:W-:Y:S01]  /*3f50*/  ISETP.GT.AND P3, PT, R3.reuse, 0x8, P0 ;  /* 0x000000080300780c */ /* 0x040fe20000764270 */
[-C--:B------:R-:W-:Y:S01]  /*3f60*/  FMUL R38, R38, R23.reuse ;  /* 0x0000001726267220 */ /* 0x080fe20000400000 */
[----:B------:R-:W-:Y:S01]  /*3f70*/  ISETP.GT.AND P0, PT, R4, 0x11, PT ;  /* 0x000000110400780c */ /* 0x000fe20003f04270 */
[----:B------:R-:W-:Y:S01]  /*3f80*/  @P5 STG.E.U16 desc[UR36][R6.64+0x12], R29 ;  /* 0x0000121d06005986 */ /* 0x000fe2000c101524 */
        /* <DEDUP_REMOVED lines=42> */
[----:B------:R-:W-:Y:S01]  /*4230*/  ISETP.GT.AND P5, PT, R3, RZ, P0 ;  /* 0x000000ff0300720c */ /* 0x000fe200007a4270 */
[-C--:B------:R-:W-:Y:S01]  /*4240*/  FMUL R52, R52, R23.reuse ;  /* 0x0000001734347220 */ /* 0x080fe20000400000 */
[----:B------:R-:W-:Y:S01]  /*4250*/  F2FP.F16.F32.PACK_AB R38, RZ, R38 ;  /* 0x00000026ff26723e */ /* 0x000fe200000000ff */
[----:B------:R-:W-:Y:S01]  /*4260*/  FMUL R53, R53, R23 ;  /* 0x0000001735357220 */ /* 0x000fe20000400000 */
[----:B------:R-:W-:Y:S01]  /*4270*/  F2FP.F16.F32.PACK_AB R39, RZ, R39 ;  /* 0x00000027ff27723e */ /* 0x000fe200000000ff */
[----:B------:R-:W-:Y:S01]  /*4280*/  FMUL R54, R54, R23 ;  /* 0x0000001736367220 */ /* 0x000fe20000400000 */
[----:B------:R-:W-:Y:S01]  /*4290*/  F2FP.F16.F32.PACK_AB R40, RZ, R40 ;  /* 0x00000028ff28723e */ /* 0x000fe200000000ff */
[----:B------:R-:W-:Y:S01]  /*42a0*/  @P2 STG.E.U16 desc[UR36][R8.64+0x30], R38 ;  /* 0x0000302608002986 */ /* 0x000fe2000c101524 */
[----:B------:R-:W-:Y:S01]  /*42b0*/  F2FP.F16.F32.PACK_AB R41, RZ, R41 ;  /* 0x00000029ff29723e */ /* 0x000fe200000000ff */
[----:B------:R-:W-:Y:S01]  /*42c0*/  FMUL R55, R55, R23 ;  /* 0x0000001737377220 */ /* 0x000fe20000400000 */
[C---:B------:R-:W-:Y:S01]  /*42d0*/  ISETP.GT.AND P1, PT, R3.reuse, 0x8, P1 ;  /* 0x000000080300780c */ /* 0x040fe20000f24270 */
[----:B------:R-:W-:Y:S01]  /*42e0*/  @P3 STG.E.U16 desc[UR36][R8.64+0x32], R39 ;  /* 0x0000322708003986 */ /* 0x000fe2000c101524 */
[----:B------:R-:W-:-:S02]  /*42f0*/  ISETP.GT.AND P2, PT, R3, 0x8, P0 ;  /* 0x000000080300780c */ /* 0x000fc40000744270 */
[C---:B------:R-:W-:Y:S01]  /*4300*/  ISETP.GT.AND P0, PT, R4.reuse, 0x29, PT ;  /* 0x000000290400780c */ /* 0x040fe20003f04270 */
[----:B------:R-:W-:Y:S01]  /*4310*/  @P4 STG.E.U16 desc[UR36][R6.64+0x40], R40 ;  /* 0x0000402806004986 */ /* 0x000fe2000c101524 */
[----:B------:R-:W-:Y:S02]  /*4320*/  ISETP.GT.AND P4, PT, R4, 0x28, PT ;  /* 0x000000280400780c */ /* 0x000fe40003f84270 */
[----:B------:R-:W-:Y:S01]  /*4330*/  F2FP.F16.F32.PACK_AB R42, RZ, R42 ;  /* 0x0000002aff2a723e */ /* 0x000fe200000000ff */
[----:B------:R-:W-:Y:S01]  /*4340*/  @P5 STG.E.U16 desc[UR36][R6.64+0x42], R41 ;  /* 0x0000422906005986 */ /* 0x000fe2000c101524 */
[C---:B------:R-:W-:Y:S02]  /*4350*/  ISETP.GT.AND P5, PT, R3.reuse, RZ, P4 ;  /* 0x000000ff0300720c */ /* 0x040fe400027a4270 */
[----:B------:R-:W-:Y:S01]  /*4360*/  ISETP.GT.AND P3, PT, R3, RZ, P0 ;  /* 0x000000ff0300720c */ /* 0x000fe20000764270 */
[----:B------:R-:W-:Y:S01]  /*4370*/  @P1 STG.E.U16 desc[UR36][R8.64+0x40], R42 ;  /* 0x0000402a08001986 */ /* 0x000fe2000c101524 */
[----:B------:R-:W-:-:S02]  /*4380*/  F2FP.F16.F32.PACK_AB R43, RZ, R43 ;  /* 0x0000002bff2b723e */ /* 0x000fc400000000ff */
[----:B------:R-:W-:Y:S02]  /*4390*/  F2FP.F16.F32.PACK_AB R44, RZ, R44 ;  /* 0x0000002cff2c723e */ /* 0x000fe400000000ff */
[C---:B------:R-:W-:Y:S01]  /*43a0*/  ISETP.GT.AND P4, PT, R3.reuse, 0x8, P4 ;  /* 0x000000080300780c */ /* 0x040fe20002784270 */
[----:B------:R-:W-:Y:S01]  /*43b0*/  @P2 STG.E.U16 desc[UR36][R8.64+0x42], R43 ;  /* 0x0000422b08002986 */ /* 0x000fe2000c101524 */
[----:B------:R-:W-:Y:S02]  /*43c0*/  F2FP.F16.F32.PACK_AB R45, RZ, R45 ;  /* 0x0000002dff2d723e */ /* 0x000fe400000000ff */
[C---:B------:R-:W-:Y:S01]  /*43d0*/  ISETP.GT.AND P2, PT, R4.reuse, 0x31, PT ;  /* 0x000000310400780c */ /* 0x040fe20003f44270 */
[----:B------:R-:W-:Y:S01]  /*43e0*/  @P5 STG.E.U16 desc[UR36][R6.64+0x50], R44 ;  /* 0x0000502c06005986 */ /* 0x000fe2000c101524 */
[----:B------:R-:W-:Y:S02]  /*43f0*/  ISETP.GT.AND P5, PT, R3, 0x8, P0 ;  /* 0x000000080300780c */ /* 0x000fe400007a4270 */
[C---:B------:R-:W-:Y:S01]  /*4400*/  ISETP.GT.AND P1, PT, R4.reuse, 0x38, PT ;  /* 0x000000380400780c */ /* 0x040fe20003f24270 */
[----:B------:R-:W-:Y:S01]  /*4410*/  @P3 STG.E.U16 desc[UR36][R6.64+0x52], R45 ;  /* 0x0000522d06003986 */ /* 0x000fe2000c101524 */
[----:B------:R-:W-:-:S02]  /*4420*/  ISETP.GT.AND P3, PT, R4, 0x30, PT ;  /* 0x000000300400780c */ /* 0x000fc40003f64270 */
[----:B------:R-:W-:Y:S01]  /*4430*/  ISETP.GT.AND P0, PT, R4, 0x39, PT ;  /* 0x000000390400780c */ /* 0x000fe20003f04270 */
[----:B------:R-:W-:Y:S01]  /*4440*/  @P4 IMAD.MOV.U32 R4, RZ, RZ, R8 ;  /* 0x000000ffff044224 */ /* 0x000fe200078e0008 */
[----:B------:R-:W-:Y:S01]  /*4450*/  F2FP.F16.F32.PACK_AB R46, RZ, R46 ;  /* 0x0000002eff2e723e */ /* 0x000fe200000000ff */
[----:B------:R-:W-:Y:S01]  /*4460*/  @P4 IMAD.MOV.U32 R5, RZ, RZ, R9 ;  /* 0x000000ffff054224 */ /* 0x000fe200078e0009 */
[----:B------:R-:W-:Y:S02]  /*4470*/  F2FP.F16.F32.PACK_AB R47, RZ, R47 ;  /* 0x0000002fff2f723e */ /* 0x000fe400000000ff */
[----:B------:R-:W-:Y:S02]  /*4480*/  F2FP.F16.F32.PACK_AB R48, RZ, R48 ;  /* 0x00000030ff30723e */ /* 0x000fe400000000ff */
[----:B------:R0:W-:Y:S01]  /*4490*/  @P4 STG.E.U16 desc[UR36][R4.64+0x50], R46 ;  /* 0x0000502e04004986 */ /* 0x0001e2000c101524 */
[----:B------:R-:W-:Y:S02]  /*44a0*/  ISETP.GT.AND P4, PT, R3, RZ, P2 ;  /* 0x000000ff0300720c */ /* 0x000fe40001784270 */
[----:B------:R-:W-:-:S02]  /*44b0*/  F2FP.F16.F32.PACK_AB R49, RZ, R49 ;  /* 0x00000031ff31723e */ /* 0x000fc400000000ff */
[----:B------:R-:W-:Y:S02]  /*44c0*/  ISETP.GT.AND P2, PT, R3, 0x8, P2 ;  /* 0x000000080300780c */ /* 0x000fe40001744270 */
[----:B------:R-:W-:Y:S02]  /*44d0*/  F2FP.F16.F32.PACK_AB R50, RZ, R50 ;  /* 0x00000032ff32723e */ /* 0x000fe400000000ff */
[----:B------:R-:W-:Y:S02]  /*44e0*/  F2FP.F16.F32.PACK_AB R51, RZ, R51 ;  /* 0x00000033ff33723e */ /* 0x000fe400000000ff */
[----:B------:R-:W-:Y:S01]  /*44f0*/  F2FP.F16.F32.PACK_AB R52, RZ, R52 ;  /* 0x00000034ff34723e */ /* 0x000fe200000000ff */
[----:B0-----:R-:W-:Y:S01]  /*4500*/  @P5 IMAD.MOV.U32 R4, RZ, RZ, R8 ;  /* 0x000000ffff045224 */ /* 0x001fe200078e0008 */
[----:B------:R-:W-:Y:S01]  /*4510*/  F2FP.F16.F32.PACK_AB R53, RZ, R53 ;  /* 0x00000035ff35723e */ /* 0x000fe200000000ff */
[----:B------:R-:W-:Y:S01]  /*4520*/  @P5 IMAD.MOV.U32 R5, RZ, RZ, R9 ;  /* 0x000000ffff055224 */ /* 0x000fe200078e0009 */
[----:B------:R-:W-:-:S02]  /*4530*/  F2FP.F16.F32.PACK_AB R54, RZ, R54 ;  /* 0x00000036ff36723e */ /* 0x000fc400000000ff */
[----:B------:R-:W-:Y:S02]  /*4540*/  F2FP.F16.F32.PACK_AB R55, RZ, R55 ;  /* 0x00000037ff37723e */ /* 0x000fe400000000ff */
[----:B------:R0:W-:Y:S01]  /*4550*/  @P5 STG.E.U16 desc[UR36][R4.64+0x52], R47 ;  /* 0x0000522f04005986 */ /* 0x0001e2000c101524 */
[C---:B------:R-:W-:Y:S02]  /*4560*/  ISETP.GT.AND P5, PT, R3.reuse, RZ, P3 ;  /* 0x000000ff0300720c */ /* 0x040fe40001fa4270 */
[----:B------:R-:W-:-:S11]  /*4570*/  ISETP.GT.AND P3, PT, R3, 0x8, P3 ;  /* 0x000000080300780c */ /* 0x000fd60001f64270 */
[----:B0-----:R-:W-:Y:S02]  /*4580*/  @P5 IMAD.MOV.U32 R4, RZ, RZ, R6 ;  /* 0x000000ffff045224 */ /* 0x001fe400078e0006 */
[----:B------:R-:W-:-:S05]  /*4590*/  @P5 IMAD.MOV.U32 R5, RZ, RZ, R7 ;  /* 0x000000ffff055224 */ /* 0x000fca00078e0007 */
[----:B------:R0:W-:Y:S01]  /*45a0*/  @P5 STG.E.U16 desc[UR36][R4.64+0x60], R48 ;  /* 0x0000603004005986 */ /* 0x0001e2000c101524 */
[C---:B------:R-:W-:Y:S02]  /*45b0*/  ISETP.GT.AND P5, PT, R3.reuse, RZ, P0 ;  /* 0x000000ff0300720c */ /* 0x040fe400007a4270 */
[----:B------:R-:W-:Y:S01]  /*45c0*/  ISETP.GT.AND P0, PT, R3, 0x8, P0 ;  /* 0x000000080300780c */ /* 0x000fe20000704270 */
[----:B0-----:R-:W-:Y:S02]  /*45d0*/  @P4 IMAD.MOV.U32 R4, RZ, RZ, R6 ;  /* 0x000000ffff044224 */ /* 0x001fe400078e0006 */
[----:B------:R-:W-:-:S05]  /*45e0*/  @P4 IMAD.MOV.U32 R5, RZ, RZ, R7 ;  /* 0x000000ffff054224 */ /* 0x000fca00078e0007 */
[----:B------:R0:W-:Y:S01]  /*45f0*/  @P4 STG.E.U16 desc[UR36][R4.64+0x62], R49 ;  /* 0x0000623104004986 */ /* 0x0001e2000c101524 */
[C---:B------:R-:W-:Y:S02]  /*4600*/  ISETP.GT.AND P4, PT, R3.reuse, RZ, P1 ;  /* 0x000000ff0300720c */ /* 0x040fe40000f84270 */
[----:B------:R-:W-:Y:S01]  /*4610*/  ISETP.GT.AND P1, PT, R3, 0x8, P1 ;  /* 0x000000080300780c */ /* 0x000fe20000f24270 */
[----:B0-----:R-:W-:Y:S02]  /*4620*/  @P3 IMAD.MOV.U32 R4, RZ, RZ, R8 ;  /* 0x000000ffff043224 */ /* 0x001fe400078e0008 */
[----:B------:R-:W-:-:S05]  /*4630*/  @P3 IMAD.MOV.U32 R5, RZ, RZ, R9 ;  /* 0x000000ffff053224 */ /* 0x000fca00078e0009 */
[----:B------:R0:W-:Y:S02]  /*4640*/  @P3 STG.E.U16 desc[UR36][R4.64+0x60], R50 ;  /* 0x0000603204003986 */ /* 0x0001e4000c101524 */
[----:B0-----:R-:W-:Y:S02]  /*4650*/  @P2 IMAD.MOV.U32 R4, RZ, RZ, R8 ;  /* 0x000000ffff042224 */ /* 0x001fe400078e0008 */
[----:B------:R-:W-:-:S05]  /*4660*/  @P2 IMAD.MOV.U32 R5, RZ, RZ, R9 ;  /* 0x000000ffff052224 */ /* 0x000fca00078e0009 */
[----:B------:R0:W-:Y:S02]  /*4670*/  @P2 STG.E.U16 desc[UR36][R4.64+0x62], R51 ;  /* 0x0000623304002986 */ /* 0x0001e4000c101524 */
[----:B0-----:R-:W-:Y:S02]  /*4680*/  @P4 IMAD.MOV.U32 R4, RZ, RZ, R6 ;  /* 0x000000ffff044224 */ /* 0x001fe400078e0006 */
[----:B------:R-:W-:-:S05]  /*4690*/  @P4 IMAD.MOV.U32 R5, RZ, RZ, R7 ;  /* 0x000000ffff054224 */ /* 0x000fca00078e0007 */
[----:B------:R0:W-:Y:S04]  /*46a0*/  @P4 STG.E.U16 desc[UR36][R4.64+0x70], R52 ;  /* 0x0000703404004986 */ /* 0x0001e8000c101524 */
[----:B------:R1:W-:Y:S01]  /*46b0*/  @P5 STG.E.U16 desc[UR36][R6.64+0x72], R53 ;  /* 0x0000723506005986 */ /* 0x0003e2000c101524 */
[----:B0-----:R-:W-:Y:S02]  /*46c0*/  @P1 IMAD.MOV.U32 R4, RZ, RZ, R8 ;  /* 0x000000ffff041224 */ /* 0x001fe400078e0008 */
[----:B------:R-:W-:-:S05]  /*46d0*/  @P1 IMAD.MOV.U32 R5, RZ, RZ, R9 ;  /* 0x000000ffff051224 */ /* 0x000fca00078e0009 */
[----:B------:R1:W-:Y:S04]  /*46e0*/  @P1 STG.E.U16 desc[UR36][R4.64+0x70], R54 ;  /* 0x0000703604001986 */ /* 0x0003e8000c101524 */
[----:B------:R1:W-:Y:S02]  /*46f0*/  @P0 STG.E.U16 desc[UR36][R8.64+0x72], R55 ;  /* 0x0000723708000986 */ /* 0x0003e4000c101524 */
.L_x_94:
[----:B------:R-:W-:Y:S05]  /*4700*/  BSYNC B0 ;  /* 0x0000000000007941 */ /* 0x000fea0003800000 */
.L_x_32:
[----:B------:R-:W-:Y:S01]  /*4710*/  IADD3 R16, P0, R16, UR38, RZ ;  /* 0x0000002610107c10 */ /* 0x000fe2000ff1e0ff */
[----:B------:R-:W-:Y:S01]  /*4720*/  ULDC.64 UR4, c[0x0][0x650] ;  /* 0x0001940000047ab9 */ /* 0x000fe20000000a00 */
[----:B------:R-:W-:Y:S01]  /*4730*/  PRMT R3, RZ, 0x7610, R3 ;  /* 0x00007610ff037816 */ /* 0x000fe20000000003 */
[----:B------:R-:W-:Y:S01]  /*4740*/  IMAD.MOV.U32 R70, RZ, RZ, -0x1 ;  /* 0xffffffffff467424 */ /* 0x000fe200078e00ff */
[----:B------:R-:W-:Y:S01]  /*4750*/  IADD3.X R17, R17, UR41, RZ, P0, !PT ;  /* 0x0000002911117c10 */ /* 0x000fe200087fe4ff */
[----:B------:R-:W-:Y:S01]  /*4760*/  IMAD.MOV.U32 R69, RZ, RZ, -0x1 ;  /* 0xffffffffff457424 */ /* 0x000fe200078e00ff */
[----:B------:R-:W-:-:S04]  /*4770*/  ISETP.GE.U32.AND P0, PT, R16, UR4, PT ;  /* 0x0000000410007c0c */ /* 0x000fc8000bf06070 */
[----:B------:R-:W-:-:S13]  /*4780*/  ISETP.GE.U32.AND.EX P0, PT, R17, UR5, PT, P0 ;  /* 0x0000000511007c0c */ /* 0x000fda000bf06100 */
[----:B------:R-:W-:Y:S05]  /*4790*/  @P0 BRA `(.L_x_95) ;  /* 0x00000004004c0947 */ /* 0x000fea0003800000 */
[----:B-12-4-:R-:W1:Y:S01]  /*47a0*/  LDC.64 R10, c[0x0][0x628] ;  /* 0x00018a00ff0a7b82 */ /* 0x016e620000000a00 */
[----:B---3--:R-:W2:Y:S01]  /*47b0*/  S2R R12, SR_CTAID.X ;  /* 0x00000000000c7919 */ /* 0x008ea20000002500 */
[----:B------:R-:W-:Y:S02]  /*47c0*/  IMAD.MOV.U32 R8, RZ, RZ, R16 ;  /* 0x000000ffff087224 */ /* 0x000fe400078e0010 */
[----:B------:R-:W-:Y:S01]  /*47d0*/  IMAD.MOV.U32 R9, RZ, RZ, R17 ;  /* 0x000000ffff097224 */ /* 0x000fe200078e0011 */
[----:B------:R-:W3:Y:S03]  /*47e0*/  S2R R20, SR_CTAID.Y ;  /* 0x0000000000147919 */ /* 0x000ee60000002600 */
[----:B------:R-:W4:Y:S08]  /*47f0*/  LDC R0, c[0x0][0x630] ;  /* 0x00018c00ff007b82 */ /* 0x000f300000000800 */
[----:B------:R-:W0:Y:S01]  /*4800*/  LDC.64 R14, c[0x0][0x620] ;  /* 0x00018800ff0e7b82 */ /* 0x000e220000000a00 */
[----:B-1----:R-:W-:-:S04]  /*4810*/  ISETP.NE.U32.AND P0, PT, R10, RZ, PT ;  /* 0x000000ff0a00720c */ /* 0x002fc80003f05070 */
[----:B------:R-:W-:-:S13]  /*4820*/  ISETP.NE.AND.EX P0, PT, R11, RZ, PT, P0 ;  /* 0x000000ff0b00720c */ /* 0x000fda0003f05300 */
[----:B0-234-:R-:W-:Y:S05]  /*4830*/  @!P0 BRA `(.L_x_96) ;  /* 0x0000000000288947 */ /* 0x01dfea0003800000 */
        /* <DEDUP_REMOVED lines=10> */
.L_x_96:
[-CC-:B------:R-:W-:Y:S01]  /*48e0*/  SHF.R.U64 R69, R8, R0.reuse, R9.reuse ;  /* 0x0000000008457219 */ /* 0x180fe20000001209 */
[----:B------:R-:W0:Y:S01]  /*48f0*/  LDC.64 R26, c[0x0][0x640] ;  /* 0x00019000ff1a7b82 */ /* 0x000e220000000a00 */
[----:B------:R-:W-:Y:S01]  /*4900*/  SHF.R.U32.HI R0, RZ, R0, R9 ;  /* 0x00000000ff007219 */ /* 0x000fe20000011609 */
[----:B------:R-:W-:Y:S01]  /*4910*/  ULDC UR4, c[0x0][0x150] ;  /* 0x0000540000047ab9 */ /* 0x000fe20000000800 */
[----:B------:R-:W-:Y:S02]  /*4920*/  IADD3 R3, P0, RZ, -R69, RZ ;  /* 0x80000045ff037210 */ /* 0x000fe40007f1e0ff */
[----:B------:R-:W-:-:S03]  /*4930*/  I2FP.F32.U32 R7, R12 ;  /* 0x0000000c00077245 */ /* 0x000fc60000201000 */
[----:B------:R-:W1:Y:S01]  /*4940*/  LDC R6, c[0x0][0x618] ;  /* 0x00018600ff067b82 */ /* 0x000e620000000800 */
[----:B------:R-:W-:Y:S02]  /*4950*/  IMAD.X R5, RZ, RZ, ~R0, P0 ;  /* 0x000000ffff057224 */ /* 0x000fe400000e0e00 */
[----:B------:R-:W-:Y:S01]  /*4960*/  FMUL R7, R7, UR4 ;  /* 0x0000000407077c20 */ /* 0x000fe20008400000 */
[----:B------:R-:W-:Y:S01]  /*4970*/  ULDC UR4, c[0x0][0x154] ;  /* 0x0000550000047ab9 */ /* 0x000fe20000000800 */
[-C--:B------:R-:W-:Y:S02]  /*4980*/  IMAD R0, R5, R14.reuse, RZ ;  /* 0x0000000e05007224 */ /* 0x080fe400078e02ff */
[C---:B------:R-:W-:Y:S01]  /*4990*/  IMAD.WIDE.U32 R4, R3.reuse, R14, R16 ;  /* 0x0000000e03047225 */ /* 0x040fe200078e0010 */
[----:B------:R-:W2:Y:S01]  /*49a0*/  LDC R8, c[0x0][0x608] ;  /* 0x00018200ff087b82 */ /* 0x000ea20000000800 */
[----:B------:R-:W3:Y:S02]  /*49b0*/  F2I.U32.TRUNC.NTZ R7, R7 ;  /* 0x0000000700077305 */ /* 0x000ee4000020f000 */
[----:B------:R-:W-:Y:S01]  /*49c0*/  IMAD R3, R3, R15, R0 ;  /* 0x0000000f03037224 */ /* 0x000fe200078e0200 */
[----:B------:R-:W-:-:S03]  /*49d0*/  I2FP.F32.U32 R0, R20 ;  /* 0x0000001400007245 */ /* 0x000fc60000201000 */
[----:B------:R-:W-:Y:S01]  /*49e0*/  IMAD.IADD R3, R5, 0x1, R3 ;  /* 0x0000000105037824 */ /* 0x000fe200078e0203 */
[----:B------:R-:W4:Y:S01]  /*49f0*/  LDC R11, c[0x0][0x658] ;  /* 0x00019600ff0b7b82 */ /* 0x000f220000000800 */
[----:B0-----:R-:W-:-:S04]  /*4a00*/  ISETP.NE.U32.AND P0, PT, R26, RZ, PT ;  /* 0x000000ff1a00720c */ /* 0x001fc80003f05070 */
[----:B------:R-:W-:-:S03]  /*4a10*/  ISETP.NE.AND.EX P0, PT, R27, RZ, PT, P0 ;  /* 0x000000ff1b00720c */ /* 0x000fc60003f05300 */
[----:B------:R-:W0:Y:S01]  /*4a20*/  LDC R9, c[0x0][0x144] ;  /* 0x00005100ff097b82 */ /* 0x000e220000000800 */
[-C--:B-1----:R-:W-:Y:S01]  /*4a30*/  SHF.R.U64 R10, R4, R6.reuse, R3 ;  /* 0x00000006040a7219 */ /* 0x082fe20000001203 */
[----:B---3--:R-:W-:Y:S01]  /*4a40*/  IMAD.MOV R7, RZ, RZ, -R7 ;  /* 0x000000ffff077224 */ /* 0x008fe200078e0a07 */
[----:B------:R-:W-:Y:S01]  /*4a50*/  SHF.R.U32.HI R3, RZ, R6, R3 ;  /* 0x00000006ff037219 */ /* 0x000fe20000011603 */
[----:B------:R-:W-:-:S04]  /*4a60*/  FMUL R6, R0, UR4 ;  /* 0x0000000400067c20 */ /* 0x000fc80008400000 */
[----:B------:R-:W1:Y:S01]  /*4a70*/  LDC R21, c[0x0][0x148] ;  /* 0x00005200ff157b82 */ /* 0x000e620000000800 */
[----:B------:R3:W0:Y:S01]  /*4a80*/  F2I.U32.TRUNC.NTZ R14, R6 ;  /* 0x00000006000e7305 */ /* 0x000622000020f000 */
[-CC-:B--2---:R-:W-:Y:S02]  /*4a90*/  SHF.R.U64 R13, R10, R8.reuse, R3.reuse ;  /* 0x000000080a0d7219 */ /* 0x184fe40000001203 */
[----:B------:R-:W-:-:S04]  /*4aa0*/  SHF.R.U32.HI R0, RZ, R8, R3 ;  /* 0x00000008ff007219 */ /* 0x000fc80000011603 */
[----:B-----5:R-:W2:Y:S01]  /*4ab0*/  LDC R24, c[0x0][0x648] ;  /* 0x00019200ff187b82 */ /* 0x020ea20000000800 */
[-CC-:B----4-:R-:W-:Y:S02]  /*4ac0*/  SHF.R.U64 R15, R13, R11.reuse, R0.reuse ;  /* 0x0000000b0d0f7219 */ /* 0x190fe40000001200 */
[----:B------:R-:W-:-:S03]  /*4ad0*/  SHF.R.U32.HI R5, RZ, R11, R0 ;  /* 0x0000000bff057219 */ /* 0x000fc60000011600 */
[----:B------:R-:W-:Y:S02]  /*4ae0*/  IMAD.MOV.U32 R4, RZ, RZ, R15 ;  /* 0x000000ffff047224 */ /* 0x000fe400078e000f */
[----:B------:R-:W4:Y:S01]  /*4af0*/  LDC R28, c[0x0][0x638] ;  /* 0x00018e00ff1c7b82 */ /* 0x000f220000000800 */
[----:B0-----:R-:W-:-:S07]  /*4b00*/  IMAD R25, R9, R7, R12 ;  /* 0x0000000709197224 */ /* 0x001fce00078e020c */
[----:B------:R-:W0:Y:S08]  /*4b10*/  LDC R29, c[0x0][0x610] ;  /* 0x00018400ff1d7b82 */ /* 0x000e300000000800 */
[----:B------:R-:W0:Y:S01]  /*4b20*/  LDC R30, c[0x0][0x600] ;  /* 0x00018000ff1e7b82 */ /* 0x000e220000000800 */
[----:B-123--:R-:W-:Y:S05]  /*4b30*/  @!P0 BRA `(.L_x_97) ;  /* 0x0000000000288947 */ /* 0x00efea0003800000 */
[----:B------:R-:W1:Y:S02]  /*4b40*/  LDC R0, c[0x0][0x64c] ;  /* 0x00019300ff007b82 */ /* 0x000e640000000800 */
[----:B-1----:R-:W-:-:S05]  /*4b50*/  IADD3 R3, P0, R15, R0, RZ ;  /* 0x000000000f037210 */ /* 0x002fca0007f1e0ff */
        /* <DEDUP_REMOVED lines=8> */
.L_x_97:
[----:B------:R-:W-:Y:S01]  /*4be0*/  ISETP.NE.AND P0, PT, R2, 0x1, PT ;  /* 0x000000010200780c */ /* 0x000fe20003f05270 */
[----:B------:R-:W-:Y:S01]  /*4bf0*/  IMAD.MOV R14, RZ, RZ, -R14 ;  /* 0x000000ffff0e7224 */ /* 0x000fe200078e0a0e */
[----:B------:R-:W-:Y:S02]  /*4c00*/  SHF.R.U64 R3, R4, R24, R5 ;  /* 0x0000001804037219 */ /* 0x000fe40000001205 */
[----:B------:R-:W-:Y:S02]  /*4c10*/  LOP3.LUT R0, R13, R66, RZ, 0xc0, !PT ;  /* 0x000000420d007212 */ /* 0x000fe400078ec0ff */
[----:B------:R-:W-:Y:S01]  /*4c20*/  LOP3.LUT R10, R10, R65, RZ, 0xc0, !PT ;  /* 0x000000410a0a7212 */ /* 0x000fe200078ec0ff */
[----:B------:R-:W-:Y:S02]  /*4c30*/  IMAD.MOV R4, RZ, RZ, -R3 ;  /* 0x000000ffff047224 */ /* 0x000fe400078e0a03 */
[----:B------:R-:W-:Y:S02]  /*4c40*/  IMAD R0, R61, R3, R0 ;  /* 0x000000033d007224 */ /* 0x000fe400078e0200 */
[----:B----4-:R-:W-:-:S02]  /*4c50*/  IMAD R3, R4, R28, R15 ;  /* 0x0000001c04037224 */ /* 0x010fc400078e020f */
[----:B------:R-:W-:Y:S02]  /*4c60*/  @P0 IMAD R25, R21, R14, R20 ;  /* 0x0000000e15190224 */ /* 0x000fe400078e0214 */
[----:B0-----:R-:W-:Y:S02]  /*4c70*/  IMAD R5, R3, R30, R10 ;  /* 0x0000001e03057224 */ /* 0x001fe400078e020a */
[----:B------:R-:W-:Y:S02]  /*4c80*/  IMAD R0, R0, R29, R25 ;  /* 0x0000001d00007224 */ /* 0x000fe400078e0219 */
[----:B------:R-:W-:-:S03]  /*4c90*/  IMAD.MOV.U32 R4, RZ, RZ, 0x1 ;  /* 0x00000001ff047424 */ /* 0x000fc600078e00ff */
[----:B------:R-:W-:Y:S02]  /*4ca0*/  SEL R70, R5, R0, !P0 ;  /* 0x0000000005467207 */ /* 0x000fe40004000000 */
[----:B------:R-:W-:Y:S02]  /*4cb0*/  PRMT R3, R4, 0x7610, R3 ;  /* 0x0000761004037816 */ /* 0x000fe40000000003 */
[----:B------:R-:W-:-:S07]  /*4cc0*/  SEL R0, R0, R5, !P0 ;  /* 0x0000000500007207 */ /* 0x000fce0004000000 */
.L_x_95:
[----:B------:R-:W-:Y:S01]  /*4cd0*/  UIADD3 UR42, UR43, UR42, URZ ;  /* 0x0000002a2b2a7290 */ /* 0x000fe2000fffe03f */
[----:B------:R-:W-:Y:S01]  /*4ce0*/  LOP3.LUT P0, RZ, R3, 0xff, RZ, 0xc0, !PT ;  /* 0x000000ff03ff7812 */ /* 0x000fe2000780c0ff */
[----:B------:R-:W-:Y:S02]  /*4cf0*/  IMAD.MOV.U32 R71, RZ, RZ, R0 ;  /* 0x000000ffff477224 */ /* 0x000fe400078e0000 */
[----:B------:R-:W-:Y:S02]  /*4d00*/  USHF.R.U32.HI UR4, URZ, 0x2, UR42 ;  /* 0x000000023f047899 */ /* 0x000fe4000801162a */
[----:B------:R-:W-:Y:S02]  /*4d10*/  UISETP.GT.U32.AND UP1, UPT, UR42, 0x3, UPT ;  /* 0x000000032a00788c */ /* 0x000fe4000bf24070 */
[----:B------:R-:W-:Y:S02]  /*4d20*/  ULOP3.LUT UR4, UR4, 0x1, URZ, 0xc0, !UPT ;  /* 0x0000000104047892 */ /* 0x000fe4000f8ec03f */
[----:B------:R-:W-:-:S02]  /*4d30*/  UISETP.LT.U32.AND UP1, UPT, UR43, 0x4, UP1 ;  /* 0x000000042b00788c */ /* 0x000fc40008f21070 */
[----:B------:R-:W-:Y:S02]  /*4d40*/  UISETP.NE.U32.AND UP0, UPT, UR4, 0x1, UPT ;  /* 0x000000010400788c */ /* 0x000fe4000bf05070 */
[----:B------:R-:W-:Y:S02]  /*4d50*/  USEL UR5, URZ, 0x1, !UP1 ;  /* 0x000000013f057887 */ /* 0x000fe4000c800000 */
[----:B------:R-:W-:Y:S02]  /*4d60*/  UISETP.GT.U32.AND UP0, UPT, UR43, 0x3, !UP0 ;  /* 0x000000032b00788c */ /* 0x000fe4000c704070 */
[----:B------:R-:W-:Y:S02]  /*4d70*/  ULOP3.LUT UR42, UR42, 0x3, URZ, 0xc0, !UPT ;  /* 0x000000032a2a7892 */ /* 0x000fe4000f8ec03f */
[----:B------:R-:W-:-:S04]  /*4d80*/  USEL UR4, URZ, 0x1, !UP0 ;  /* 0x000000013f047887 */ /* 0x000fc8000c000000 */
[----:B------:R-:W-:Y:S01]  /*4d90*/  ULOP3.LUT UR40, UR4, UR40, UR5, 0x96, !UPT ;  /* 0x0000002804287292 */ /* 0x000fe2000f8e9605 */
[----:B------:R-:W-:Y:S11]  /*4da0*/  @P0 BRA `(.L_x_98) ;  /* 0xffffffc400bc0947 */ /* 0x000ff6000383ffff */
[----:B------:R-:W-:Y:S05]  /*4db0*/  EXIT ;  /* 0x000000000000794d */ /* 0x000fea0003800000 */
.L_x_7:
        /* <DEDUP_REMOVED lines=26> */
.L_x_100:
[----:B------:R-:W0:Y:S01]  /*4f60*/  LDC.64 R28, c[0x0][0x640] ;  /* 0x00019000ff1c7b82 */ /* 0x000e220000000a00 */
[-CC-:B------:R-:W-:Y:S01]  /*4f70*/  SHF.R.U64 R21, R14, R6.reuse, R15.reuse ;  /* 0x000000060e157219 */ /* 0x180fe2000000120f */
[----:B------:R-:W-:Y:S01]  /*4f80*/  IMAD.MOV.U32 R30, RZ, RZ, 0x1 ;  /* 0x00000001ff1e7424 */ /* 0x000fe200078e00ff */
[----:B------:R-:W-:Y:S02]  /*4f90*/  SHF.R.U32.HI R6, RZ, R6, R15 ;  /* 0x00000006ff067219 */ /* 0x000fe4000001160f */
[----:B------:R-:W-:-:S03]  /*4fa0*/  IADD3 R13, P0, RZ, -R21, RZ ;  /* 0x80000015ff0d7210 */ /* 0x000fc60007f1e0ff */
[----:B------:R-:W1:Y:S02]  /*4fb0*/  LDC R12, c[0x0][0x618] ;  /* 0x00018600ff0c7b82 */ /* 0x000e640000000800 */
[----:B------:R-:W-:-:S04]  /*4fc0*/  IMAD.X R9, RZ, RZ, ~R6, P0 ;  /* 0x000000ffff097224 */ /* 0x000fc800000e0e06 */
[-C--:B------:R-:W-:Y:S02]  /*4fd0*/  IMAD R6, R9, R24.reuse, RZ ;  /* 0x0000001809067224 */ /* 0x080fe400078e02ff */
[----:B------:R-:W2:Y:S01]  /*4fe0*/  LDC R14, c[0x0][0x608] ;  /* 0x00018200ff0e7b82 */ /* 0x000ea20000000800 */
[----:B------:R-:W-:-:S04]  /*4ff0*/  IMAD.WIDE.U32 R8, R13, R24, R16 ;  /* 0x000000180d087225 */ /* 0x000fc800078e0010 */
[----:B------:R-:W-:-:S03]  /*5000*/  IMAD R13, R13, R25, R6 ;  /* 0x000000190d0d7224 */ /* 0x000fc600078e0206 */
[----:B------:R-:W3:Y:S01]  /*5010*/  LDC R27, c[0x0][0x658] ;  /* 0x00019600ff1b7b82 */ /* 0x000ee20000000800 */
[----:B------:R-:W-:Y:S01]  /*5020*/  IMAD.IADD R9, R9, 0x1, R13 ;  /* 0x0000000109097824 */ /* 0x000fe200078e020d */
[----:B0-----:R-:W-:-:S04]  /*5030*/  ISETP.NE.U32.AND P0, PT, R28, RZ, PT ;  /* 0x000000ff1c00720c */ /* 0x001fc80003f05070 */
[----:B------:R-:W-:Y:S02]  /*5040*/  ISETP.NE.AND.EX P0, PT, R29, RZ, PT, P0 ;  /* 0x000000ff1d00720c */ /* 0x000fe40003f05300 */
[----:B------:R-:W0:Y:S01]  /*5050*/  LDC R22, c[0x0][0x600] ;  /* 0x00018000ff167b82 */ /* 0x000e220000000800 */
[-CC-:B-1----:R-:W-:Y:S01]  /*5060*/  SHF.R.U64 R10, R8, R12.reuse, R9.reuse ;  /* 0x0000000c080a7219 */ /* 0x182fe20000001209 */
[----:B------:R-:W-:Y:S01]  /*5070*/  IMAD.MOV.U32 R8, RZ, RZ, -0x1 ;  /* 0xffffffffff087424 */ /* 0x000fe200078e00ff */
[----:B------:R-:W-:-:S05]  /*5080*/  SHF.R.U32.HI R9, RZ, R12, R9 ;  /* 0x0000000cff097219 */ /* 0x000fca0000011609 */
[----:B------:R-:W1:Y:S01]  /*5090*/  LDC R24, c[0x0][0x648] ;  /* 0x00019200ff187b82 */ /* 0x000e620000000800 */
[-CC-:B--2---:R-:W-:Y:S02]  /*50a0*/  SHF.R.U64 R23, R10, R14.reuse, R9.reuse ;  /* 0x0000000e0a177219 */ /* 0x184fe40000001209 */
[----:B------:R-:W-:-:S05]  /*50b0*/  SHF.R.U32.HI R6, RZ, R14, R9 ;  /* 0x0000000eff067219 */ /* 0x000fca0000011609 */
[----:B------:R-:W2:Y:S01]  /*50c0*/  LDC R26, c[0x0][0x638] ;  /* 0x00018e00ff1a7b82 */ /* 0x000ea20000000800 */
[-C--:B---3--:R-:W-:Y:S02]  /*50d0*/  SHF.L.U32 R8, R8, R27.reuse, RZ ;  /* 0x0000001b08087219 */ /* 0x088fe400000006ff */
[-CC-:B------:R-:W-:Y:S02]  /*50e0*/  SHF.R.U64 R25, R23, R27.reuse, R6.reuse ;  /* 0x0000001b17197219 */ /* 0x180fe40000001206 */
[----:B------:R-:W-:Y:S02]  /*50f0*/  LOP3.LUT R32, RZ, R8, RZ, 0x33, !PT ;  /* 0x00000008ff207212 */ /* 0x000fe400078e33ff */
[----:B------:R-:W-:Y:S01]  /*5100*/  SHF.R.U32.HI R9, RZ, R27, R6 ;  /* 0x0000001bff097219 */ /* 0x000fe20000011606 */
[----:B------:R-:W3:Y:S01]  /*5110*/  LDC R31, c[0x0][0x610] ;  /* 0x00018400ff1f7b82 */ /* 0x000ee20000000800 */
[----:B------:R-:W-:Y:S01]  /*5120*/  IMAD.MOV.U32 R8, RZ, RZ, R25 ;  /* 0x000000ffff087224 */ /* 0x000fe200078e0019 */
[----:B------:R-:W-:Y:S06]  /*5130*/  @!P0 BRA `(.L_x_101) ;  /* 0x0000000000288947 */ /* 0x000fec0003800000 */
        /* <DEDUP_REMOVED lines=10> */
.L_x_101:
[----:B------:R-:W-:Y:S02]  /*51e0*/  ISETP.NE.AND P0, PT, R2, 0x1, PT ;  /* 0x000000010200780c */ /* 0x000fe40003f05270 */
[----:B-1----:R-:W-:Y:S01]  /*51f0*/  SHF.R.U64 R6, R8, R24, R9 ;  /* 0x0000001808067219 */ /* 0x002fe20000001209 */
[----:B0-----:R-:W-:Y:S01]  /*5200*/  VIADD R9, R22, 0xffffffff ;  /* 0xffffffff16097836 */ /* 0x001fe20000000000 */
[----:B------:R-:W-:Y:S02]  /*5210*/  SHF.L.U32 R30, R30, R27, RZ ;  /* 0x0000001b1e1e7219 */ /* 0x000fe400000006ff */
[----:B------:R-:W-:Y:S01]  /*5220*/  LOP3.LUT R5, R23, R32, RZ, 0xc0, !PT ;  /* 0x0000002017057212 */ /* 0x000fe200078ec0ff */
[----:B------:R-:W-:-:S04]  /*5230*/  IMAD.MOV R8, RZ, RZ, -R6 ;  /* 0x000000ffff087224 */ /* 0x000fc800078e0a06 */
[----:B------:R-:W-:Y:S01]  /*5240*/  IMAD R6, R30, R6, R5 ;  /* 0x000000061e067224 */ /* 0x000fe200078e0205 */
[----:B------:R-:W-:Y:S01]  /*5250*/  LOP3.LUT R5, R10, R9, RZ, 0xc0, !PT ;  /* 0x000000090a057212 */ /* 0x000fe200078ec0ff */
[----:B------:R-:W-:Y:S02]  /*5260*/  @P0 IMAD R3, R7, R20, R4 ;  /* 0x0000001407030224 */ /* 0x000fe400078e0204 */
[----:B--2---:R-:W-:Y:S02]  /*5270*/  IMAD R4, R8, R26, R25 ;  /* 0x0000001a08047224 */ /* 0x004fe400078e0219 */
[----:B---3--:R-:W-:Y:S02]  /*5280*/  IMAD R3, R6, R31, R3 ;  /* 0x0000001f06037224 */ /* 0x008fe400078e0203 */
[----:B------:R-:W-:Y:S02]  /*5290*/  IMAD R4, R4, R22, R5 ;  /* 0x0000001604047224 */ /* 0x000fe400078e0205 */
[----:B------:R-:W-:-:S02]  /*52a0*/  IMAD.MOV.U32 R8, RZ, RZ, 0x1 ;  /* 0x00000001ff087424 */ /* 0x000fc400078e00ff */
[----:B------:R-:W-:Y:S01]  /*52b0*/  IMAD.MOV.U32 R6, RZ, RZ, R21 ;  /* 0x000000ffff067224 */ /* 0x000fe200078e0015 */
[----:B------:R-:W-:Y:S02]  /*52c0*/  SEL R13, R4, R3, !P0 ;  /* 0x00000003040d7207 */ /* 0x000fe40004000000 */
[----:B------:R-:W-:-:S07]  /*52d0*/  SEL R19, R3, R4, !P0 ;  /* 0x0000000403137207 */ /* 0x000fce0004000000 */
.L_x_99:
[----:B------:R-:W-:-:S08]  /*52e0*/  NOP ;  /* 0x0000000000007918 */ /* 0x000fd00000000000 */
[----:B------:R-:W0:-:S00]  /*52f0*/  USETMAXREG.DEALLOC.CTAPOOL 0x28 ;  /* 0x00000028000079c8 */ /* 0x000e0000080e0500 */
[----:B0-----:R-:W-:-:S13]  /*5300*/  ISETP.NE.AND P0, PT, R0, RZ, PT ;  /* 0x000000ff0000720c */ /* 0x001fda0003f05270 */
[----:B------:R-:W-:Y:S05]  /*5310*/  @P0 EXIT ;  /* 0x000000000000094d */ /* 0x000fea0003800000 */
[----:B------:R-:W-:Y:S01]  /*5320*/  LOP3.LUT P0, RZ, R8, 0xff, RZ, 0xc0, !PT ;  /* 0x000000ff08ff7812 */ /* 0x000fe2000780c0ff */
[----:B------:R-:W-:Y:S02]  /*5330*/  IMAD.MOV.U32 R10, RZ, RZ, 0x1 ;  /* 0x00000001ff0a7424 */ /* 0x000fe400078e00ff */
[----:B------:R-:W-:-:S10]  /*5340*/  IMAD.MOV.U32 R9, RZ, RZ, RZ ;  /* 0x000000ffff097224 */ /* 0x000fd400078e00ff */
[----:B------:R-:W-:Y:S05]  /*5350*/  @!P0 BRA `(.L_x_102) ;  /* 0x0000000c00b08947 */ /* 0x000fea0003800000 */
[----:B------:R-:W0:Y:S01]  /*5360*/  LDC R0, c[0x0][0x28c] ;  /* 0x0000a300ff007b82 */ /* 0x000e220000000800 */
[----:B------:R-:W-:Y:S01]  /*5370*/  ULDC UR5, c[0x0][0x658] ;  /* 0x0001960000057ab9 */ /* 0x000fe20000000800 */
[----:B------:R-:W-:Y:S01]  /*5380*/  UMOV UR10, 0xffffffff ;  /* 0xffffffff000a7882 */ /* 0x000fe20000000000 */
[----:B------:R-:W-:Y:S01]  /*5390*/  UMOV UR14, 0x1 ;  /* 0x00000001000e7882 */ /* 0x000fe20000000000 */
[----:B------:R-:W-:Y:S01]  /*53a0*/  USHF.L.U32 UR10, UR10, UR5, URZ ;  /* 0x000000050a0a7299 */ /* 0x000fe2000800063f */
[----:B------:R-:W-:Y:S01]  /*53b0*/  BSSY B0, `(.L_x_102) ;  /* 0x00000e6000007945 */ /* 0x000fe20003800000 */
[----:B------:R-:W-:Y:S01]  /*53c0*/  LOP3.LUT R12, R18, 0x2, RZ, 0xfc, !PT ;  /* 0x00000002120c7812 */ /* 0x000fe200078efcff */
[----:B------:R-:W-:Y:S01]  /*53d0*/  IMAD.MOV.U32 R10, RZ, RZ, 0x1 ;  /* 0x00000001ff0a7424 */ /* 0x000fe200078e00ff */
[----:B------:R-:W1:Y:S01]  /*53e0*/  S2UR UR9, SR_CgaCtaId ;  /* 0x00000000000979c3 */ /* 0x000e620000008800 */
[----:B------:R-:W-:Y:S01]  /*53f0*/  ULOP3.LUT UR13, URZ, UR10, URZ, 0x33, !UPT ;  /* 0x0000000a3f0d7292 */ /* 0x000fe2000f8e333f */
[----:B------:R-:W-:Y:S01]  /*5400*/  IMAD.MOV.U32 R9, RZ, RZ, RZ ;  /* 0x000000ffff097224 */ /* 0x000fe200078e00ff */
[----:B------:R-:W-:Y:S01]  /*5410*/  ULDC UR4, c[0x0][0x600] ;  /* 0x0001800000047ab9 */ /* 0x000fe20000000800 */
[----:B------:R-:W-:Y:S01]  /*5420*/  UMOV UR29, 0x1111 ;  /* 0x00001111001d7882 */ /* 0x000fe20000000000 */
[----:B------:R-:W-:-:S02]  /*5430*/  UIADD3 UR4, UR4, -0x1, URZ ;  /* 0xffffffff04047890 */ /* 0x000fc4000fffe03f */
[----:B------:R-:W-:Y:S01]  /*5440*/  USHF.L.U32 UR5, UR14, UR5, URZ ;  /* 0x000000050e057299 */ /* 0x000fe2000800063f */
[----:B------:R-:W-:Y:S01]  /*5450*/  ULDC.64 UR42, c[0x0][0x198] ;  /* 0x00006600002a7ab9 */ /* 0x000fe20000000a00 */
[----:B0-----:R-:W-:-:S05]  /*5460*/  VIADD R0, R0, 0x7f ;  /* 0x0000007f00007836 */ /* 0x001fca0000000000 */
[----:B------:R-:W-:Y:S01]  /*5470*/  SHF.R.S32.HI R3, RZ, 0x1f, R0 ;  /* 0x0000001fff037819 */ /* 0x000fe20000011400 */
[----:B-1----:R-:W-:-:S03]  /*5480*/  USHF.R.U32.HI UR31, URZ, 0x2, UR9 ;  /* 0x000000023f1f7899 */ /* 0x002fc60008011609 */
[----:B------:R-:W-:Y:S01]  /*5490*/  LEA.HI R3, R3, R0, RZ, 0x7 ;  /* 0x0000000003037211 */ /* 0x000fe200078f38ff */
[----:B------:R-:W-:Y:S01]  /*54a0*/  ULOP3.LUT UR8, UR9, 0x3, URZ, 0xc0, !UPT ;  /* 0x0000000309087892 */ /* 0x000fe2000f8ec03f */
[----:B------:R-:W-:Y:S01]  /*54b0*/  IMAD.MOV.U32 R0, RZ, RZ, 0x1 ;  /* 0x00000001ff007424 */ /* 0x000fe200078e00ff */
[----:B------:R-:W-:Y:S01]  /*54c0*/  USHF.L.U32 UR6, UR9, 0x4, URZ ;  /* 0x0000000409067899 */ /* 0x000fe2000800063f */
[--C-:B------:R-:W-:Y:S01]  /*54d0*/  SHF.R.S32.HI R8, RZ, 0x7, R3.reuse ;  /* 0x00000007ff087819 */ /* 0x100fe20000011403 */
[----:B------:R-:W-:Y:S02]  /*54e0*/  USHF.L.U32 UR7, UR9, 0xa, URZ ;  /* 0x0000000a09077899 */ /* 0x000fe4000800063f */
[----:B------:R-:W-:Y:S01]  /*54f0*/  ULOP3.LUT UR9, UR9, 0xfffffffc, URZ, 0xc0, !UPT ;  /* 0xfffffffc09097892 */ /* 0x000fe2000f8ec03f */
[----:B------:R-:W-:Y:S01]  /*5500*/  PRMT R3, R0, 0x7610, R3 ;  /* 0x0000761000037816 */ /* 0x000fe20000000003 */
[----:B------:R-:W-:Y:S01]  /*5510*/  UISETP.GT.U32.AND UP0, UPT, UR8, 0xffff, UPT ;  /* 0x0000ffff0800788c */ /* 0x000fe2000bf04070 */
[----:B------:R-:W-:Y:S01]  /*5520*/  VIADD R0, R8, 0x1 ;  /* 0x0000000108007836 */ /* 0x000fe20000000000 */
[----:B------:R-:W-:-:S02]  /*5530*/  ULOP3.LUT UR11, UR9, 0x1, URZ, 0xfc, !UPT ;  /* 0x00000001090b7892 */ /* 0x000fc4000f8efc3f */
[----:B------:R-:W-:Y:S02]  /*5540*/  ULOP3.LUT UR12, UR9, 0x2, URZ, 0xfc, !UPT ;  /* 0x00000002090c7892 */ /* 0x000fe4000f8efc3f */
[----:B------:R-:W-:Y:S02]  /*5550*/  USHF.L.U32 UR10, UR14, UR9, URZ ;  /* 0x000000090e0a7299 */ /* 0x000fe4000800063f */
[----:B------:R-:W-:Y:S02]  /*5560*/  ULOP3.LUT UR9, UR9, 0x3, URZ, 0xfc, !UPT ;  /* 0x0000000309097892 */ /* 0x000fe4000f8efc3f */
[----:B------:R-:W-:Y:S02]  /*5570*/  USHF.L.U32 UR11, UR14, UR11, URZ ;  /* 0x0000000b0e0b7299 */ /* 0x000fe4000800063f */
[----:B------:R-:W-:Y:S02]  /*5580*/  USHF.L.U32 UR12, UR14, UR12, URZ ;  /* 0x0000000c0e0c7299 */ /* 0x000fe4000800063f */
[----:B------:R-:W-:-:S02]  /*5590*/  USEL UR8, UR8, 0xffff, !UP0 ;  /* 0x0000ffff08087887 */ /* 0x000fc4000c000000 */
[----:B------:R-:W-:Y:S02]  /*55a0*/  USHF.L.U32 UR9, UR14, UR9, URZ ;  /* 0x000000090e097299 */ /* 0x000fe4000800063f */
[----:B------:R-:W-:Y:S02]  /*55b0*/  ULOP3.LUT UR10, UR12, UR10, UR11, 0xfe, !UPT ;  /* 0x0000000a0c0a7292 */ /* 0x000fe4000f8efe0b */
[----:B------:R-:W-:Y:S02]  /*55c0*/  ULOP3.LUT UR8, UR8, 0xffff, URZ, 0xc0, !UPT ;  /* 0x0000ffff08087892 */ /* 0x000fe4000f8ec03f */
[----:B------:R-:W-:Y:S02]  /*55d0*/  ULOP3.LUT UR6, UR6, 0x30, URZ, 0xc0, !UPT ;  /* 0x0000003006067892 */ /* 0x000fe4000f8ec03f */
[----:B------:R-:W-:Y:S02]  /*55e0*/  ULOP3.LUT UR7, UR7, 0xc00, URZ, 0xc0, !UPT ;  /* 0x00000c0007077892 */ /* 0x000fe4000f8ec03f */
[----:B------:R-:W-:-:S02]  /*55f0*/  ULOP3.LUT UR21, UR10, UR9, URZ, 0xfc, !UPT ;  /* 0x000000090a157292 */ /* 0x000fc4000f8efc3f */
[----:B------:R-:W-:-:S12]  /*5600*/  USHF.L.U32 UR29, UR29, UR8, URZ ;  /* 0x000000081d1d7299 */ /* 0x000fd8000800063f */
.L_x_113:
[----:B------:R-:W-:-:S03]  /*5610*/  UMOV UR8, 0xffffffff ;  /* 0xffffffff00087882 */ /* 0x000fc60000000000 */
[----:B------:R-:W-:Y:S05]  /*5620*/  BRA.DIV UR8, `(.L_x_103) ;  /* 0x0000000e08e47947 */ /* 0x000fea000b800000 */
[----:B------:R-:W-:-:S13]  /*5630*/  ELECT P6, URZ, PT ;  /* 0x00000000003f782f */ /* 0x000fda00038c0000 */
.L_x_124:
[----:B------:R-:W0:Y:S01]  /*5640*/  LDC R4, c[0x0][0x28c] ;  /* 0x0000a300ff047b82 */ /* 0x000e220000000800 */
[----:B------:R-:W-:Y:S01]  /*5650*/  BSSY B1, `(.L_x_104) ;  /* 0x0000048000017945 */ /* 0x000fe20003800000 */
[----:B0-----:R-:W-:-:S13]  /*5660*/  ISETP.LT.OR P6, PT, R4, 0x1, !P6 ;  /* 0x000000010400780c */ /* 0x001fda00077c1670 */
[----:B------:R-:W-:Y:S05]  /*5670*/  @P6 BRA `(.L_x_105) ;  /* 0x0000000400146947 */ /* 0x000fea0003800000 */
[----:B------:R-:W-:Y:S01]  /*5680*/  LEA R19, R19, UR31, 0x2 ;  /* 0x0000001f13137c11 */ /* 0x000fe2000f8e10ff */
[----:B------:R-:W-:Y:S01]  /*5690*/  IMAD.MOV.U32 R21, RZ, RZ, RZ ;  /* 0x000000ffff157224 */ /* 0x000fe200078e00ff */
[----:B------:R-:W-:Y:S01]  /*56a0*/  LEA R15, R13, UR6, 0x6 ;  /* 0x000000060d0f7c11 */ /* 0x000fe2000f8e30ff */
[----:B------:R-:W-:Y:S02]  /*56b0*/  IMAD.MOV.U32 R4, RZ, RZ, R0 ;  /* 0x000000ffff047224 */ /* 0x000fe400078e0000 */
[----:B------:R-:W-:Y:S02]  /*56c0*/  IMAD.MOV.U32 R5, RZ, RZ, R10 ;  /* 0x000000ffff057224 */ /* 0x000fe400078e000a */
[----:B------:R-:W-:Y:S02]  /*56d0*/  IMAD.MOV.U32 R7, RZ, RZ, R9 ;  /* 0x000000ffff077224 */ /* 0x000fe400078e0009 */
[----:B------:R-:W-:-:S07]  /*56e0*/  IMAD.SHL.U32 R19, R19, 0x20, RZ ;  /* 0x0000002013137824 */ /* 0x000fce00078e00ff */
.L_x_108:
[----:B------:R-:W0:Y:S01]  /*56f0*/  S2R R14, SR_CgaCtaId ;  /* 0x00000000000e7919 */ /* 0x000e220000008800 */
[----:B------:R-:W-:Y:S02]  /*5700*/  MOV R13, 0x400 ;  /* 0x00000400000d7802 */ /* 0x000fe40000000f00 */
[----:B------:R-:W-:Y:S02]  /*5710*/  ISETP.NE.AND P1, PT, R11, RZ, PT ;  /* 0x000000ff0b00720c */ /* 0x000fe40003f25270 */
[----:B0-----:R-:W-:Y:S02]  /*5720*/  LEA R22, R14, R13, 0x18 ;  /* 0x0000000d0e167211 */ /* 0x001fe400078ec0ff */
[----:B------:R-:W-:-:S09]  /*5730*/  SHF.L.U32 R13, R5, 0x1f, RZ ;  /* 0x0000001f050d7819 */ /* 0x000fd200000006ff */
[----:B------:R-:W0:Y:S01]  /*5740*/  @!P1 LDC R14, c[0x0][0x500] ;  /* 0x00014000ff0e9b82 */ /* 0x000e220000000800 */
[----:B------:R-:W-:-:S04]  /*5750*/  IMAD R20, R7, 0x8, R22 ;  /* 0x0000000807147824 */ /* 0x000fc800078e0216 */
[----:B------:R-:W1:Y:S02]  /*5760*/  SYNCS.PHASECHK.TRANS64.TRYWAIT P0, [R20+URZ+0x20], R13 ;  /* 0x0000200d140075a7 */ /* 0x000e64000800017f */
[----:B-1----:R-:W-:Y:S05]  /*5770*/  @!P0 BRA `(.L_x_106) ;  /* 0x0000000c00b08947 */ /* 0x002fea0003800000 */
.L_x_125:
[----:B-1----:R-:W-:Y:S01]  /*5780*/  PRMT R13, R12, 0x9910, RZ ;  /* 0x000099100c0d7816 */ /* 0x002fe200000000ff */
[----:B0-----:R0:W-:Y:S03]  /*5790*/  @!P1 SYNCS.ARRIVE.TRANS64 RZ, [R20+URZ], R14 ;  /* 0x0000000e14ff99a7 */ /* 0x0011e6000800003f */
[----:B------:R-:W-:-:S13]  /*57a0*/  ISETP.NE.AND P0, PT, R13, 0x2, PT ;  /* 0x000000020d00780c */ /* 0x000fda0003f05270 */
[----:B0-----:R-:W-:Y:S05]  /*57b0*/  @P0 BRA `(.L_x_107) ;  /* 0x0000000000040947 */ /* 0x001fea0003800000 */
[----:B------:R-:W-:Y:S01]  /*57c0*/  BPT.TRAP 0x1 ;  /* 0x000000040000795c */ /* 0x000fe20000300000 */
.L_x_107:
[C---:B------:R-:W-:Y:S01]  /*57d0*/  LEA R13, R7.reuse, UR31, 0x3 ;  /* 0x0000001f070d7c11 */ /* 0x040fe2000f8e18ff */
[----:B------:R-:W-:Y:S01]  /*57e0*/  VIADD R4, R4, 0xffffffff ;  /* 0xffffffff04047836 */ /* 0x000fe20000000000 */
[----:B------:R-:W-:Y:S01]  /*57f0*/  LEA R14, R7, UR7, 0xd ;  /* 0x00000007070e7c11 */ /* 0x000fe2000f8e68ff */
[----:B------:R-:W-:Y:S01]  /*5800*/  UIADD3 UR14, UP0, UR42, 0xf0, URZ ;  /* 0x000000f02a0e7890 */ /* 0x000fe2000ff1e03f */
[----:B------:R-:W-:Y:S01]  /*5810*/  R2UR UR34, R21 ;  /* 0x00000000152272ca */ /* 0x000fe200000e0000 */
[----:B------:R-:W-:Y:S01]  /*5820*/  IMAD.SHL.U32 R13, R13, 0x800, RZ ;  /* 0x000008000d0d7824 */ /* 0x000fe200078e00ff */
[----:B------:R-:W-:Y:S01]  /*5830*/  R2UR UR33, R20 ;  /* 0x00000000142172ca */ /* 0x000fe200000e0000 */
[--C-:B------:R-:W-:Y:S01]  /*5840*/  IMAD R14, R14, 0x2, R22.reuse ;  /* 0x000000020e0e7824 */ /* 0x100fe200078e0216 */
[----:B------:R-:W-:Y:S01]  /*5850*/  R2UR UR36, R6 ;  /* 0x00000000062472ca */ /* 0x000fe200000e0000 */
[----:B------:R-:W-:Y:S01]  /*5860*/  IMAD R13, R13, 0x2, R22 ;  /* 0x000000020d0d7824 */ /* 0x000fe200078e0216 */
[----:B------:R-:W-:Y:S01]  /*5870*/  R2UR UR35, R19 ;  /* 0x00000000132372ca */ /* 0x000fe200000e0000 */
[----:B------:R-:W-:Y:S01]  /*5880*/  UIADD3 UR44, UP1, UR42, 0x1f0, URZ ;  /* 0x000001f02a2c7890 */ /* 0x000fe2000ff3e03f */
[----:B------:R-:W-:Y:S01]  /*5890*/  R2UR UR8, R14 ;  /* 0x000000000e0872ca */ /* 0x000fe200000e0000 */
[----:B------:R-:W-:Y:S01]  /*58a0*/  UIADD3.X UR15, URZ, UR43, URZ, UP0, !UPT ;  /* 0x0000002b3f0f7290 */ /* 0x000fe200087fe43f */
[----:B------:R-:W-:Y:S01]  /*58b0*/  R2UR UR24, R13 ;  /* 0x000000000d1872ca */ /* 0x000fe200000e0000 */
[----:B------:R-:W-:Y:S01]  /*58c0*/  UPRMT UR30, URZ, 0x5410, UR29 ;  /* 0x000054103f1e7896 */ /* 0x000fe2000800001d */
[----:B------:R-:W-:Y:S01]  /*58d0*/  R2UR UR19, R15 ;  /* 0x000000000f1372ca */ /* 0x000fe200000e0000 */
[----:B------:R-:W-:Y:S01]  /*58e0*/  UIADD3 UR26, UR34, 0x40, URZ ;  /* 0x00000040221a7890 */ /* 0x000fe2000fffe03f */
[----:B------:R-:W-:Y:S01]  /*58f0*/  ISETP.GT.AND P1, PT, R4, 0x1, PT ;  /* 0x000000010400780c */ /* 0x000fe20003f24270 */
[----:B------:R-:W-:Y:S01]  /*5900*/  UIADD3.X UR45, URZ, UR43, URZ, UP1, !UPT ;  /* 0x0000002b3f2d7290 */ /* 0x000fe20008ffe43f */
[----:B------:R-:W-:Y:S01]  /*5910*/  VIADD R7, R7, 0x1 ;  /* 0x0000000107077836 */ /* 0x000fe20000000000 */
[----:B------:R-:W-:Y:S01]  /*5920*/  UPRMT UR37, URZ, 0x5410, UR21 ;  /* 0x000054103f257896 */ /* 0x000fe20008000015 */
[----:B------:R-:W-:Y:S01]  /*5930*/  VIADD R21, R21, 0x80 ;  /* 0x0000008015157836 */ /* 0x000fe20000000000 */
[----:B------:R-:W-:Y:S01]  /*5940*/  UMOV UR22, 0x0 ;  /* 0x0000000000167882 */ /* 0x000fe20000000000 */
[----:B------:R-:W-:Y:S01]  /*5950*/  UMOV UR23, 0x10000000 ;  /* 0x1000000000177882 */ /* 0x000fe20000000000 */
[----:B------:R-:W-:Y:S01]  /*5960*/  UIADD3 UR16, UR8, 0x20100, URZ ;  /* 0x0002010008107890 */ /* 0x000fe2000fffe03f */
[----:B------:R-:W-:Y:S01]  /*5970*/  ISETP.NE.AND P0, PT, R7, 0x4, PT ;  /* 0x000000040700780c */ /* 0x000fe20003f05270 */
[----:B------:R-:W-:-:S02]  /*5980*/  UIADD3 UR32, UR24, 0x100, URZ ;  /* 0x0000010018207890 */ /* 0x000fc4000fffe03f */
[----:B------:R-:W-:Y:S01]  /*5990*/  UIADD3 UR24, UR24, 0x4100, URZ ;  /* 0x0000410018187890 */ /* 0x000fe2000fffe03f */
[----:B------:R-:W-:Y:S01]  /*59a0*/  SEL R14, RZ, 0x1, P0 ;  /* 0x00000001ff0e7807 */ /* 0x000fe20000000000 */
[----:B------:R-:W-:Y:S01]  /*59b0*/  UIADD3 UR8, UR8, 0x22100, URZ ;  /* 0x0002210008087890 */ /* 0x000fe2000fffe03f */
[----:B------:R-:W-:Y:S01]  /*59c0*/  SEL R7, R7, RZ, P0 ;  /* 0x000000ff07077207 */ /* 0x000fe20000000000 */
[----:B------:R-:W-:Y:S01]  /*59d0*/  UMOV UR25, UR33 ;  /* 0x0000002100197c82 */ /* 0x000fe20008000000 */
[----:B------:R-:W-:Y:S01]  /*59e0*/  UMOV UR28, UR36 ;  /* 0x00000024001c7c82 */ /* 0x000fe20008000000 */
[----:B------:R-:W-:Y:S01]  /*59f0*/  UMOV UR27, UR35 ;  /* 0x00000023001b7c82 */ /* 0x000fe20008000000 */
[----:B------:R-:W-:Y:S01]  /*5a00*/  UMOV UR17, UR33 ;  /* 0x0000002100117c82 */ /* 0x000fe20008000000 */
[----:B------:R-:W-:Y:S01]  /*5a10*/  UMOV UR18, UR34 ;  /* 0x0000002200127c82 */ /* 0x000fe20008000000 */
[----:B------:R-:W-:Y:S01]  /*5a20*/  UMOV UR20, UR36 ;  /* 0x0000002400147c82 */ /* 0x000fe20008000000 */
[----:B------:R0:W-:Y:S01]  /*5a30*/  UTMALDG.3D.MULTICAST [UR32], [UR14], UR30, desc[UR22] ;  /* 0x000016200e0073b4 */ /* 0x0001e2000801181e */
[----:B------:R-:W-:Y:S01]  /*5a40*/  UMOV UR9, UR33 ;  /* 0x0000002100097c82 */ /* 0x000fe20008000000 */
[----:B------:R-:W-:Y:S01]  /*5a50*/  UMOV UR11, UR19 ;  /* 0x00000013000b7c82 */ /* 0x000fe20008000000 */
[----:B------:R-:W-:Y:S01]  /*5a60*/  UMOV UR12, UR36 ;  /* 0x00000024000c7c82 */ /* 0x000fe20008000000 */
[----:B------:R-:W-:Y:S01]  /*5a70*/  UMOV UR10, UR26 ;  /* 0x0000001a000a7c82 */ /* 0x000fe20008000000 */
[----:B------:R-:W-:Y:S01]  /*5a80*/  LOP3.LUT R5, R5, R14, RZ, 0x3c, !PT ;  /* 0x0000000e05057212 */ /* 0x000fe200078e3cff */
[----:B------:R0:W-:Y:S01]  /*5a90*/  UTMALDG.3D.MULTICAST [UR24], [UR14], UR30, desc[UR22] ;  /* 0x000016180e0073b4 */ /* 0x0001e2000801181e */
[----:B------:R0:W-:Y:S01]  /*5aa0*/  UTMALDG.3D.MULTICAST [UR16], [UR44], UR37, desc[UR22] ;  /* 0x000016102c0073b4 */ /* 0x0001e20008011825 */
[----:B------:R0:W-:Y:S02]  /*5ab0*/  UTMALDG.3D.MULTICAST [UR8], [UR44], UR37, desc[UR22] ;  /* 0x000016082c0073b4 */ /* 0x0001e40008011825 */
[----:B0-----:R-:W-:Y:S05]  /*5ac0*/  @P1 BRA `(.L_x_108) ;  /* 0xfffffffc00081947 */ /* 0x001fea000383ffff */
.L_x_105:
[----:B------:R-:W-:Y:S05]  /*5ad0*/  BSYNC B1 ;  /* 0x0000000000017941 */ /* 0x000fea0003800000 */
.L_x_104:
[----:B------:R-:W-:Y:S01]  /*5ae0*/  LOP3.LUT P1, RZ, R3, 0xff, RZ, 0xc0, !PT ;  /* 0x000000ff03ff7812 */ /* 0x000fe2000782c0ff */
[----:B------:R-:W-:Y:S01]  /*5af0*/  IMAD.IADD R9, R8, 0x1, R9 ;  /* 0x0000000108097824 */ /* 0x000fe200078e0209 */
[----:B------:R-:W-:Y:S01]  /*5b00*/  IADD3 R16, P2, R16, UR38, RZ ;  /* 0x0000002610107c10 */ /* 0x000fe2000ff5e0ff */
[----:B------:R-:W-:Y:S01]  /*5b10*/  ULDC.64 UR8, c[0x0][0x650] ;  /* 0x0001940000087ab9 */ /* 0x000fe20000000a00 */
[----:B------:R-:W-:Y:S01]  /*5b20*/  BSSY B1, `(.L_x_109) ;  /* 0x000006c000017945 */ /* 0x000fe20003800000 */
[----:B------:R-:W-:Y:S01]  /*5b30*/  IMAD.MOV.U32 R19, RZ, RZ, -0x1 ;  /* 0xffffffffff137424 */ /* 0x000fe200078e00ff */
[----:B------:R-:W-:Y:S01]  /*5b40*/  SHF.R.U32.HI R3, RZ, 0x2, R9 ;  /* 0x00000002ff037819 */ /* 0x000fe20000011609 */
[----:B------:R-:W-:Y:S01]  /*5b50*/  IMAD.MOV.U32 R13, RZ, RZ, -0x1 ;  /* 0xffffffffff0d7424 */ /* 0x000fe200078e00ff */
[----:B------:R-:W-:Y:S01]  /*5b60*/  ISETP.GT.U32.AND P0, PT, R9, 0x3, PT ;  /* 0x000000030900780c */ /* 0x000fe20003f04070 */
[----:B------:R-:W-:Y:S01]  /*5b70*/  IMAD.MOV.U32 R6, RZ, RZ, -0x1 ;  /* 0xffffffffff067424 */ /* 0x000fe200078e00ff */
[----:B------:R-:W-:-:S02]  /*5b80*/  LOP3.LUT R3, R3, 0x1, RZ, 0xc0, !PT ;  /* 0x0000000103037812 */ /* 0x000fc400078ec0ff */
[----:B------:R-:W-:Y:S01]  /*5b90*/  ISETP.LT.U32.AND P0, PT, R8, 0x4, P0 ;  /* 0x000000040800780c */ /* 0x000fe20000701070 */
[----:B------:R-:W0:Y:S01]  /*5ba0*/  @P1 S2R R5, SR_CgaCtaId ;  /* 0x0000000000051919 */ /* 0x000e220000008800 */
[----:B------:R-:W-:Y:S02]  /*5bb0*/  @P1 MOV R4, 0x400 ;  /* 0x0000040000041802 */ /* 0x000fe40000000f00 */
[----:B------:R-:W-:Y:S02]  /*5bc0*/  IADD3.X R17, R17, UR41, RZ, P2, !PT ;  /* 0x0000002911117c10 */ /* 0x000fe400097fe4ff */
[----:B------:R-:W-:Y:S02]  /*5bd0*/  ISETP.GE.U32.AND P2, PT, R16, UR8, PT ;  /* 0x0000000810007c0c */ /* 0x000fe4000bf46070 */
[----:B------:R-:W-:Y:S02]  /*5be0*/  LOP3.LUT R9, R9, 0x3, RZ, 0xc0, !PT ;  /* 0x0000000309097812 */ /* 0x000fe400078ec0ff */
[----:B0-----:R-:W-:-:S04]  /*5bf0*/  @P1 LEA R4, R5, R4, 0x18 ;  /* 0x0000000405041211 */ /* 0x001fc800078ec0ff */
[----:B------:R0:W-:Y:S01]  /*5c00*/  @P1 SYNCS.ARRIVE.TRANS64.A1T0 RZ, [R4+URZ+0x58], RZ ;  /* 0x000058ff04ff19a7 */ /* 0x0001e2000810003f */
[----:B------:R-:W-:Y:S02]  /*5c10*/  ISETP.NE.U32.AND P1, PT, R3, 0x1, PT ;  /* 0x000000010300780c */ /* 0x000fe40003f25070 */
[----:B------:R-:W-:Y:S02]  /*5c20*/  SEL R3, RZ, 0x1, !P0 ;  /* 0x00000001ff037807 */ /* 0x000fe40004000000 */
[----:B------:R-:W-:Y:S02]  /*5c30*/  ISETP.GE.U32.AND.EX P0, PT, R17, UR9, PT, P2 ;  /* 0x0000000911007c0c */ /* 0x000fe4000bf06120 */
[----:B------:R-:W-:-:S04]  /*5c40*/  ISETP.GT.U32.AND P1, PT, R8, 0x3, !P1 ;  /* 0x000000030800780c */ /* 0x000fc80004f24070 */
[----:B0-----:R-:W-:-:S04]  /*5c50*/  SEL R4, RZ, 0x1, !P1 ;  /* 0x00000001ff047807 */ /* 0x001fc80004800000 */
[--C-:B------:R-:W-:Y:S02]  /*5c60*/  LOP3.LUT R10, R4, R10, R3.reuse, 0x96, !PT ;  /* 0x0000000a040a7212 */ /* 0x100fe400078e9603 */
[----:B------:R-:W-:Y:S02]  /*5c70*/  PRMT R4, RZ, 0x7610, R4 ;  /* 0x00007610ff047816 */ /* 0x000fe40000000004 */
[----:B------:R-:W-:Y:S01]  /*5c80*/  PRMT R3, RZ, 0x7610, R3 ;  /* 0x00007610ff037816 */ /* 0x000fe20000000003 */
[----:B------:R-:W-:Y:S06]  /*5c90*/  @P0 BRA `(.L_x_110) ;  /* 0x0000000400500947 */ /* 0x000fec0003800000 */
[----:B------:R-:W0:Y:S01]  /*5ca0*/  S2R R15, SR_CTAID.X ;  /* 0x00000000000f7919 */ /* 0x000e220000002500 */
[----:B------:R-:W-:Y:S01]  /*5cb0*/  ULDC.64 UR8, c[0x0][0x628] ;  /* 0x00018a0000087ab9 */ /* 0x000fe20000000a00 */
[----:B------:R-:W1:Y:S01]  /*5cc0*/  LDC R20, c[0x0][0x144] ;  /* 0x00005100ff147b82 */ /* 0x000e620000000800 */
[----:B------:R-:W-:Y:S01]  /*5cd0*/  ISETP.NE.U32.AND P0, PT, RZ, UR8, PT ;  /* 0x00000008ff007c0c */ /* 0x000fe2000bf05070 */
[----:B------:R-:W2:Y:S01]  /*5ce0*/  S2R R13, SR_CTAID.Y ;  /* 0x00000000000d7919 */ /* 0x000ea20000002600 */
[----:B------:R-:W-:Y:S01]  /*5cf0*/  ULDC UR10, c[0x0][0x150] ;  /* 0x00005400000a7ab9 */ /* 0x000fe20000000800 */
[----:B------:R-:W-:Y:S01]  /*5d00*/  ULDC UR11, c[0x0][0x630] ;  /* 0x00018c00000b7ab9 */ /* 0x000fe20000000800 */
[----:B------:R-:W-:Y:S01]  /*5d10*/  ISETP.NE.AND.EX P0, PT, RZ, UR9, PT, P0 ;  /* 0x00000009ff007c0c */ /* 0x000fe2000bf05300 */
[----:B------:R-:W-:Y:S01]  /*5d20*/  IMAD.MOV.U32 R4, RZ, RZ, R16 ;  /* 0x000000ffff047224 */ /* 0x000fe200078e0010 */
[----:B0-----:R-:W-:-:S05]  /*5d30*/  I2FP.F32.U32 R5, R15 ;  /* 0x0000000f00057245 */ /* 0x001fca0000201000 */
[----:B------:R-:W-:Y:S01]  /*5d40*/  FMUL R21, R5, UR10 ;  /* 0x0000000a05157c20 */ /* 0x000fe20008400000 */
[----:B------:R-:W-:-:S05]  /*5d50*/  IMAD.MOV.U32 R5, RZ, RZ, R17 ;  /* 0x000000ffff057224 */ /* 0x000fca00078e0011 */
[----:B--2---:R-:W-:Y:S05]  /*5d60*/  @!P0 BRA `(.L_x_111) ;  /* 0x0000000000288947 */ /* 0x004fea0003800000 */
[----:B------:R-:W-:Y:S02]  /*5d70*/  ULDC UR10, c[0x0][0x634] ;  /* 0x00018d00000a7ab9 */ /* 0x000fe40000000800 */
[----:B------:R-:W-:-:S05]  /*5d80*/  IADD3 R5, P0, R16, UR10, RZ ;  /* 0x0000000a10057c10 */ /* 0x000fca000ff1e0ff */
[----:B------:R-:W-:-:S04]  /*5d90*/  IMAD.X R19, RZ, RZ, R17, P0 ;  /* 0x000000ffff137224 */ /* 0x000fc800000e0611 */
[----:B------:R-:W-:-:S04]  /*5da0*/  IMAD.WIDE.U32 R6, R19, UR8, RZ ;  /* 0x0000000813067c25 */ /* 0x000fc8000f8e00ff */
[----:B------:R-:W-:-:S04]  /*5db0*/  IMAD.WIDE.U32 R6, P0, R5, UR9, R6 ;  /* 0x0000000905067c25 */ /* 0x000fc8000f800006 */
[----:B------:R-:W-:-:S04]  /*5dc0*/  IMAD.WIDE.U32 R4, R5, UR8, RZ ;  /* 0x0000000805047c25 */ /* 0x000fc8000f8e00ff */
[----:B------:R-:W-:Y:S01]  /*5dd0*/  IMAD.MOV.U32 R4, RZ, RZ, R7 ;  /* 0x000000ffff047224 */ /* 0x000fe200078e0007 */
[----:B------:R-:W-:Y:S01]  /*5de0*/  IADD3 RZ, P1, R5, R6, RZ ;  /* 0x0000000605ff7210 */ /* 0x000fe20007f3e0ff */
[----:B------:R-:W-:-:S04]  /*5df0*/  IMAD.X R5, RZ, RZ, RZ, P0 ;  /* 0x000000ffff057224 */ /* 0x000fc800000e06ff */
[----:B------:R-:W-:-:S08]  /*5e00*/  IMAD.WIDE.U32.X R4, R19, UR9, R4, P1 ;  /* 0x0000000913047c25 */ /* 0x000fd000088e0404 */
.L_x_111:
[--C-:B------:R-:W-:Y:S01]  /*5e10*/  SHF.R.U64 R14, R4, UR11, R5.reuse ;  /* 0x0000000b040e7c19 */ /* 0x100fe20008001205 */
[----:B------:R-:W0:Y:S01]  /*5e20*/  F2I.U32.TRUNC.NTZ R21, R21 ;  /* 0x0000001500157305 */ /* 0x000e22000020f000 */
[----:B------:R-:W-:Y:S01]  /*5e30*/  SHF.R.U32.HI R4, RZ, UR11, R5 ;  /* 0x0000000bff047c19 */ /* 0x000fe20008011605 */
[----:B------:R-:W-:Y:S01]  /*5e40*/  ULDC.64 UR8, c[0x0][0x620] ;  /* 0x0001880000087ab9 */ /* 0x000fe20000000a00 */
[----:B------:R-:W-:Y:S01]  /*5e50*/  IADD3 R7, P0, RZ, -R14, RZ ;  /* 0x8000000eff077210 */ /* 0x000fe20007f1e0ff */
[----:B------:R-:W-:Y:S01]  /*5e60*/  ULDC.64 UR10, c[0x0][0x640] ;  /* 0x00019000000a7ab9 */ /* 0x000fe20000000a00 */
[----:B------:R-:W2:Y:S03]  /*5e70*/  LDC R22, c[0x0][0x148] ;  /* 0x00005200ff167b82 */ /* 0x000ea60000000800 */
[----:B------:R-:W-:Y:S01]  /*5e80*/  IMAD.X R4, RZ, RZ, ~R4, P0 ;  /* 0x000000ffff047224 */ /* 0x000fe200000e0e04 */
[----:B------:R-:W-:-:S03]  /*5e90*/  ISETP.NE.U32.AND P0, PT, RZ, UR10, PT ;  /* 0x0000000aff007c0c */ /* 0x000fc6000bf05070 */
[----:B------:R-:W-:Y:S01]  /*5ea0*/  IMAD R6, R4, UR8, RZ ;  /* 0x0000000804067c24 */ /* 0x000fe2000f8e02ff */
[----:B------:R-:W-:Y:S01]  /*5eb0*/  ISETP.NE.AND.EX P0, PT, RZ, UR11, PT, P0 ;  /* 0x0000000bff007c0c */ /* 0x000fe2000bf05300 */
[----:B------:R-:W-:Y:S01]  /*5ec0*/  IMAD.WIDE.U32 R4, R7, UR8, R16 ;  /* 0x0000000807047c25 */ /* 0x000fe2000f8e0010 */
[----:B------:R-:W-:-:S03]  /*5ed0*/  ULDC UR8, c[0x0][0x618] ;  /* 0x0001860000087ab9 */ /* 0x000fc60000000800 */
[----:B------:R-:W-:Y:S01]  /*5ee0*/  IMAD R7, R7, UR9, R6 ;  /* 0x0000000907077c24 */ /* 0x000fe2000f8e0206 */
[----:B------:R-:W-:Y:S01]  /*5ef0*/  ULDC UR9, c[0x0][0x154] ;  /* 0x0000550000097ab9 */ /* 0x000fe20000000800 */
[----:B0-----:R-:W-:Y:S02]  /*5f00*/  IMAD.MOV R6, RZ, RZ, -R21 ;  /* 0x000000ffff067224 */ /* 0x001fe400078e0a15 */
[----:B------:R-:W-:Y:S02]  /*5f10*/  IMAD.IADD R5, R5, 0x1, R7 ;  /* 0x0000000105057824 */ /* 0x000fe400078e0207 */
[----:B-1----:R-:W-:Y:S01]  /*5f20*/  IMAD R15, R20, R6, R15 ;  /* 0x00000006140f7224 */ /* 0x002fe200078e020f */
[----:B------:R-:W-:Y:S02]  /*5f30*/  I2FP.F32.U32 R6, R13 ;  /* 0x0000000d00067245 */ /* 0x000fe40000201000 */
[--C-:B------:R-:W-:Y:S02]  /*5f40*/  SHF.R.U64 R19, R4, UR8, R5.reuse ;  /* 0x0000000804137c19 */ /* 0x100fe40008001205 */
[----:B------:R-:W-:Y:S01]  /*5f50*/  SHF.R.U32.HI R4, RZ, UR8, R5 ;  /* 0x00000008ff047c19 */ /* 0x000fe20008011605 */
[----:B------:R-:W-:Y:S01]  /*5f60*/  FMUL R6, R6, UR9 ;  /* 0x0000000906067c20 */ /* 0x000fe20008400000 */
[----:B------:R-:W-:-:S02]  /*5f70*/  ULDC UR8, c[0x0][0x608] ;  /* 0x0001820000087ab9 */ /* 0x000fc40000000800 */
[--C-:B------:R-:W-:Y:S01]  /*5f80*/  SHF.R.U64 R21, R19, UR8, R4.reuse ;  /* 0x0000000813157c19 */ /* 0x100fe20008001204 */
[----:B------:R0:W1:Y:S01]  /*5f90*/  F2I.U32.TRUNC.NTZ R24, R6 ;  /* 0x0000000600187305 */ /* 0x000062000020f000 */
[----:B------:R-:W-:Y:S01]  /*5fa0*/  SHF.R.U32.HI R4, RZ, UR8, R4 ;  /* 0x00000008ff047c19 */ /* 0x000fe20008011604 */
[----:B------:R-:W-:-:S03]  /*5fb0*/  ULDC UR8, c[0x0][0x658] ;  /* 0x0001960000087ab9 */ /* 0x000fc60000000800 */
[--C-:B------:R-:W-:Y:S02]  /*5fc0*/  SHF.R.U64 R20, R21, UR8, R4.reuse ;  /* 0x0000000815147c19 */ /* 0x100fe40008001204 */
[----:B------:R-:W-:-:S03]  /*5fd0*/  SHF.R.U32.HI R23, RZ, UR8, R4 ;  /* 0x00000008ff177c19 */ /* 0x000fc60008011604 */
[----:B------:R-:W-:Y:S02]  /*5fe0*/  IMAD.MOV.U32 R4, RZ, RZ, R20 ;  /* 0x000000ffff047224 */ /* 0x000fe400078e0014 */
[----:B------:R-:W-:Y:S01]  /*5ff0*/  IMAD.MOV.U32 R5, RZ, RZ, R23 ;  /* 0x000000ffff057224 */ /* 0x000fe200078e0017 */
[----:B0-----:R-:W-:Y:S06]  /*6000*/  @!P0 BRA `(.L_x_112) ;  /* 0x0000000000288947 */ /* 0x001fec0003800000 */
        /* <DEDUP_REMOVED lines=10> */
.L_x_112:
[----:B------:R-:W-:Y:S01]  /*60b0*/  ISETP.NE.AND P0, PT, R2, 0x1, PT ;  /* 0x000000010200780c */ /* 0x000fe20003f05270 */
[----:B------:R-:W-:Y:S01]  /*60c0*/  ULDC UR8, c[0x0][0x648] ;  /* 0x0001920000087ab9 */ /* 0x000fe20000000800 */
[----:B------:R-:W-:Y:S01]  /*60d0*/  LOP3.LUT R21, R21, UR13, RZ, 0xc0, !PT ;  /* 0x0000000d15157c12 */ /* 0x000fe2000f8ec0ff */
[----:B-1----:R-:W-:Y:S01]  /*60e0*/  IMAD.MOV R24, RZ, RZ, -R24 ;  /* 0x000000ffff187224 */ /* 0x002fe200078e0a18 */
[----:B------:R-:W-:Y:S01]  /*60f0*/  SHF.R.U64 R4, R4, UR8, R5 ;  /* 0x0000000804047c19 */ /* 0x000fe20008001205 */
[----:B------:R-:W-:Y:S01]  /*6100*/  ULDC UR8, c[0x0][0x638] ;  /* 0x00018e0000087ab9 */ /* 0x000fe20000000800 */
[----:B------:R-:W-:Y:S01]  /*6110*/  LOP3.LUT R19, R19, UR4, RZ, 0xc0, !PT ;  /* 0x0000000413137c12 */ /* 0x000fe2000f8ec0ff */
[----:B------:R-:W-:Y:S01]  /*6120*/  ULDC UR9, c[0x0][0x610] ;  /* 0x0001840000097ab9 */ /* 0x000fe20000000800 */
[----:B------:R-:W-:Y:S02]  /*6130*/  IMAD.MOV.U32 R6, RZ, RZ, R14 ;  /* 0x000000ffff067224 */ /* 0x000fe400078e000e */
[----:B------:R-:W-:-:S02]  /*6140*/  IMAD.MOV R5, RZ, RZ, -R4 ;  /* 0x000000ffff057224 */ /* 0x000fc400078e0a04 */
[----:B------:R-:W-:Y:S02]  /*6150*/  IMAD R4, R4, UR5, R21 ;  /* 0x0000000504047c24 */ /* 0x000fe4000f8e0215 */
[----:B--2---:R-:W-:Y:S02]  /*6160*/  @P0 IMAD R15, R22, R24, R13 ;  /* 0x00000018160f0224 */ /* 0x004fe400078e020d */
[----:B------:R-:W-:Y:S01]  /*6170*/  IMAD R20, R5, UR8, R20 ;  /* 0x0000000805147c24 */ /* 0x000fe2000f8e0214 */
[----:B------:R-:W-:Y:S01]  /*6180*/  ULDC UR8, c[0x0][0x600] ;  /* 0x0001800000087ab9 */ /* 0x000fe20000000800 */
[----:B------:R-:W-:Y:S02]  /*6190*/  IMAD R15, R4, UR9, R15 ;  /* 0x00000009040f7c24 */ /* 0x000fe4000f8e020f */
[----:B------:R-:W-:Y:S02]  /*61a0*/  IMAD R20, R20, UR8, R19 ;  /* 0x0000000814147c24 */ /* 0x000fe4000f8e0213 */
[----:B------:R-:W-:-:S03]  /*61b0*/  IMAD.MOV.U32 R4, RZ, RZ, 0x1 ;  /* 0x00000001ff047424 */ /* 0x000fc600078e00ff */
[----:B------:R-:W-:Y:S02]  /*61c0*/  SEL R13, R20, R15, !P0 ;  /* 0x0000000f140d7207 */ /* 0x000fe40004000000 */
[----:B------:R-:W-:-:S07]  /*61d0*/  SEL R19, R15, R20, !P0 ;  /* 0x000000140f137207 */ /* 0x000fce0004000000 */
.L_x_110:
[----:B------:R-:W-:Y:S05]  /*61e0*/  BSYNC B1 ;  /* 0x0000000000017941 */ /* 0x000fea0003800000 */
.L_x_109:
[----:B------:R-:W-:-:S13]  /*61f0*/  LOP3.LUT P0, RZ, R4, 0xff, RZ, 0xc0, !PT ;  /* 0x000000ff04ff7812 */ /* 0x000fda000780c0ff */
[----:B------:R-:W-:Y:S05]  /*6200*/  @P0 BRA `(.L_x_113) ;  /* 0xfffffff400000947 */ /* 0x000fea000383ffff */
[----:B------:R-:W-:Y:S05]  /*6210*/  BSYNC B0 ;  /* 0x0000000000007941 */ /* 0x000fea0003800000 */
.L_x_102:
[----:B------:R-:W-:-:S03]  /*6220*/  UMOV UR8, 0xffffffff ;  /* 0xffffffff00087882 */ /* 0x000fc60000000000 */
[----:B------:R-:W-:Y:S05]  /*6230*/  BRA.DIV UR8, `(.L_x_114) ;  /* 0x0000000608147947 */ /* 0x000fea000b800000 */
[----:B------:R-:W-:-:S13]  /*6240*/  ELECT P6, URZ, PT ;  /* 0x00000000003f782f */ /* 0x000fda00038c0000 */
.L_x_128:
[----:B------:R-:W-:Y:S04]  /*6250*/  BSSY B0, `(.L_x_115) ;  /* 0x000002b000007945 */ /* 0x000fe80003800000 */
[----:B------:R-:W-:Y:S05]  /*6260*/  @!P6 BRA `(.L_x_116) ;  /* 0x0000000000a4e947 */ /* 0x000fea0003800000 */
[----:B------:R-:W-:-:S04]  /*6270*/  LOP3.LUT R18, R18, 0x2, RZ, 0xfc, !PT ;  /* 0x0000000212127812 */ /* 0x000fc800078efcff */
[----:B------:R-:W-:-:S13]  /*6280*/  ISETP.NE.AND P0, PT, R18, 0x3, PT ;  /* 0x000000031200780c */ /* 0x000fda0003f05270 */
[----:B------:R-:W-:Y:S05]  /*6290*/  @!P0 BRA `(.L_x_117) ;  /* 0x0000000000048947 */ /* 0x000fea0003800000 */
[----:B------:R-:W-:Y:S01]  /*62a0*/  BPT.TRAP 0x1 ;  /* 0x000000040000795c */ /* 0x000fe20000300000 */
.L_x_117:
[----:B------:R-:W0:Y:S01]  /*62b0*/  S2R R3, SR_CgaCtaId ;  /* 0x0000000000037919 */ /* 0x000e220000008800 */
[----:B------:R-:W-:Y:S02]  /*62c0*/  MOV R0, 0x400 ;  /* 0x0000040000007802 */ /* 0x000fe40000000f00 */
[----:B------:R-:W-:Y:S02]  /*62d0*/  SHF.L.U32 R2, R10, 0x1f, RZ ;  /* 0x0000001f0a027819 */ /* 0x000fe400000006ff */
[----:B0-----:R-:W-:-:S05]  /*62e0*/  LEA R0, R3, R0, 0x18 ;  /* 0x0000000003007211 */ /* 0x001fca00078ec0ff */
[----:B------:R-:W-:-:S04]  /*62f0*/  VIADD R0, R0, 0x20 ;  /* 0x0000002000007836 */ /* 0x000fc80000000000 */
[C---:B------:R-:W-:Y:S02]  /*6300*/  IMAD R5, R9.reuse, 0x8, R0 ;  /* 0x0000000809057824 */ /* 0x040fe400078e0200 */
[----:B------:R-:W-:Y:S02]  /*6310*/  VIADD R9, R9, 0x1 ;  /* 0x0000000109097836 */ /* 0x000fe40000000000 */
[----:B------:R-:W0:Y:S03]  /*6320*/  SYNCS.PHASECHK.TRANS64.TRYWAIT P0, [R5+URZ], R2 ;  /* 0x00000002050075a7 */ /* 0x000e26000800017f */
[----:B------:R-:W-:-:S04]  /*6330*/  ISETP.NE.AND P1, PT, R9, 0x4, PT ;  /* 0x000000040900780c */ /* 0x000fc80003f25270 */
[----:B------:R-:W-:Y:S02]  /*6340*/  SEL R3, RZ, 0x1, P1 ;  /* 0x00000001ff037807 */ /* 0x000fe40000800000 */
[----:B------:R-:W-:Y:S02]  /*6350*/  SEL R9, R9, RZ, P1 ;  /* 0x000000ff09097207 */ /* 0x000fe40000800000 */
[----:B------:R-:W-:-:S03]  /*6360*/  LOP3.LUT R10, R10, R3, RZ, 0x3c, !PT ;  /* 0x000000030a0a7212 */ /* 0x000fc600078e3cff */
[----:B------:R-:W-:Y:S01]  /*6370*/  IMAD R7, R9, 0x8, R0 ;  /* 0x0000000809077824 */ /* 0x000fe200078e0200 */
[----:B------:R-:W-:Y:S01]  /*6380*/  SHF.L.U32 R4, R10, 0x1f, RZ ;  /* 0x0000001f0a047819 */ /* 0x000fe200000006ff */
[----:B0-----:R-:W-:Y:S06]  /*6390*/  @!P0 BRA `(.L_x_118) ;  /* 0x0000000000dc8947 */ /* 0x001fec0003800000 */
.L_x_129:
[----:B------:R-:W1:Y:S01]  /*63a0*/  SYNCS.PHASECHK.TRANS64.TRYWAIT P0, [R7+URZ], R4 ;  /* 0x00000004070075a7 */ /* 0x000e62000800017f */
[----:B0-----:R-:W-:-:S05]  /*63b0*/  VIADD R2, R9, 0x1 ;  /* 0x0000000109027836 */ /* 0x001fca0000000000 */
[----:B------:R-:W-:-:S04]  /*63c0*/  ISETP.NE.AND P1, PT, R2, 0x4, PT ;  /* 0x000000040200780c */ /* 0x000fc80003f25270 */
[----:B------:R-:W-:Y:S02]  /*63d0*/  SEL R3, RZ, 0x1, P1 ;  /* 0x00000001ff037807 */ /* 0x000fe40000800000 */
[----:B------:R-:W-:Y:S02]  /*63e0*/  SEL R9, R2, RZ, P1 ;  /* 0x000000ff02097207 */ /* 0x000fe40000800000 */
[----:B------:R-:W-:-:S03]  /*63f0*/  LOP3.LUT R11, R10, R3, RZ, 0x3c, !PT ;  /* 0x000000030a0b7212 */ /* 0x000fc600078e3cff */
[----:B------:R-:W-:Y:S01]  /*6400*/  IMAD R6, R9, 0x8, R0 ;  /* 0x0000000809067824 */ /* 0x000fe200078e0200 */
[----:B------:R-:W-:Y:S01]  /*6410*/  SHF.L.U32 R5, R11, 0x1f, RZ ;  /* 0x0000001f0b057819 */ /* 0x000fe200000006ff */
[----:B-1----:R-:W-:Y:S06]  /*6420*/  @!P0 BRA `(.L_x_119) ;  /* 0x0000000000cc8947 */ /* 0x002fec0003800000 */
.L_x_130:
[----:B------:R-:W1:Y:S01]  /*6430*/  SYNCS.PHASECHK.TRANS64.TRYWAIT P0, [R6+URZ], R5 ;  /* 0x00000005060075a7 */ /* 0x000e62000800017f */
[----:B------:R-:W-:-:S05]  /*6440*/  VIADD R2, R9, 0x1 ;  /* 0x0000000109027836 */ /* 0x000fca0000000000 */
[----:B------:R-:W-:-:S04]  /*6450*/  ISETP.NE.AND P1, PT, R2, 0x4, PT ;  /* 0x000000040200780c */ /* 0x000fc80003f25270 */
[----:B0-----:R-:W-:Y:S02]  /*6460*/  SEL R4, RZ, 0x1, P1 ;  /* 0x00000001ff047807 */ /* 0x001fe40000800000 */
[----:B------:R-:W-:Y:S02]  /*6470*/  SEL R3, R2, RZ, P1 ;  /* 0x000000ff02037207 */ /* 0x000fe40000800000 */
[----:B------:R-:W-:Y:S01]  /*6480*/  LOP3.LUT R4, R11, R4, RZ, 0x3c, !PT ;  /* 0x000000040b047212 */ /* 0x000fe200078e3cff */
[----:B-1----:R-:W-:Y:S06]  /*6490*/  @!P0 BRA `(.L_x_120) ;  /* 0x0000000000c48947 */ /* 0x002fec0003800000 */
.L_x_131:
[----:B------:R-:W-:Y:S01]  /*64a0*/  IMAD R3, R3, 0x8, R0 ;  /* 0x0000000803037824 */ /* 0x000fe200078e0200 */
[----:B------:R-:W-:-:S07]  /*64b0*/  SHF.L.U32 R0, R4, 0x1f, RZ ;  /* 0x0000001f04007819 */ /* 0x000fce00000006ff */
.L_x_121:
[----:B-1----:R1:W2:Y:S02]  /*64c0*/  SYNCS.PHASECHK.TRANS64.TRYWAIT P0, [R3+URZ], R0 ;  /* 0x00000000030075a7 */ /* 0x0022a4000800017f */
[----:B--2---:R-:W-:Y:S05]  /*64d0*/  @!P0 NANOSLEEP.SYNCS 0x989680 ;  /* 0x009896800000895d */ /* 0x004fea0003900000 */
[----:B------:R-:W2:Y:S02]  /*64e0*/  @!P0 SYNCS.PHASECHK.TRANS64 P0, [R3+URZ], R0 ;  /* 0x00000000030085a7 */ /* 0x000ea4000800007f */
[----:B--2---:R-:W-:Y:S05]  /*64f0*/  @!P0 BRA `(.L_x_121) ;  /* 0xfffffffc00f08947 */ /* 0x004fea000383ffff */
.L_x_116:
[----:B------:R-:W-:Y:S05]  /*6500*/  BSYNC B0 ;  /* 0x0000000000007941 */ /* 0x000fea0003800000 */
.L_x_115:
[----:B------:R-:W-:Y:S05]  /*6510*/  EXIT ;  /* 0x000000000000794d */ /* 0x000fea0003800000 */
.L_x_21:
[----:B-1----:R1:W2:Y:S02]  /*6520*/  SYNCS.PHASECHK.TRANS64.TRYWAIT P1, [R3+URZ], R0 ;  /* 0x00000000030075a7 */ /* 0x0022a4000802017f */
[----:B--2---:R-:W-:Y:S05]  /*6530*/  @!P1 NANOSLEEP.SYNCS 0x989680 ;  /* 0x009896800000995d */ /* 0x004fea0003900000 */
[----:B------:R-:W2:Y:S02]  /*6540*/  @!P1 SYNCS.PHASECHK.TRANS64 P1, [R3+URZ], R0 ;  /* 0x00000000030095a7 */ /* 0x000ea4000802007f */
[----:B--2---:R-:W-:Y:S05]  /*6550*/  @!P1 BRA `(.L_x_21) ;  /* 0xfffffffc00f09947 */ /* 0x004fea000383ffff */
[----:B------:R-:W-:Y:S05]  /*6560*/  BRA `(.L_x_20) ;  /* 0xffffffb000987947 */ /* 0x000fea000383ffff */
.L_x_26:
[----:B-1----:R1:W2:Y:S02]  /*6570*/  SYNCS.PHASECHK.TRANS64.TRYWAIT P1, [R5+URZ], R4 ;  /* 0x00000004050075a7 */ /* 0x0022a4000802017f */
[----:B--2---:R-:W-:Y:S05]  /*6580*/  @!P1 NANOSLEEP.SYNCS 0x989680 ;  /* 0x009896800000995d */ /* 0x004fea0003900000 */
[----:B------:R-:W2:Y:S02]  /*6590*/  @!P1 SYNCS.PHASECHK.TRANS64 P1, [R5+URZ], R4 ;  /* 0x00000004050095a7 */ /* 0x000ea4000802007f */
[----:B--2---:R-:W-:Y:S05]  /*65a0*/  @!P1 BRA `(.L_x_26) ;  /* 0xfffffffc00f09947 */ /* 0x004fea000383ffff */
[----:B------:R-:W-:Y:S05]  /*65b0*/  BRA `(.L_x_25) ;  /* 0xffffffb400e47947 */ /* 0x000fea000383ffff */
.L_x_103:
[----:B------:R-:W-:Y:S01]  /*65c0*/  BSSY B1, `(.L_x_122) ;  /* 0x0000006000017945 */ /* 0x000fe20003800000 */
[----:B------:R-:W-:-:S07]  /*65d0*/  IMAD.MOV.U32 R15, RZ, RZ, -0x1 ;  /* 0xffffffffff0f7424 */ /* 0x000fce00078e00ff */
[----:B------:R-:W-:Y:S05]  /*65e0*/  WARPSYNC.COLLECTIVE R15, `(.L_x_123) ;  /* 0x000000000f0c7348 */ /* 0x000fea0003c00000 */
[----:B------:R-:W-:Y:S02]  /*65f0*/  ELECT P6, UR62, PT ;  /* 0x00000000003e782f */ /* 0x000fe400038c0000 */
[----:B------:R-:W-:Y:S01]  /*6600*/  MOV R14, UR62 ;  /* 0x0000003e000e7c02 */ /* 0x000fe20008000f00 */
[----:B------:R-:W-:Y:S10]  /*6610*/  ENDCOLLECTIVE ;  /* 0x000000000000791b */ /* 0x000ff40003800000 */
.L_x_123:
[----:B------:R-:W-:Y:S05]  /*6620*/  BSYNC B1 ;  /* 0x0000000000017941 */ /* 0x000fea0003800000 */
.L_x_122:
[----:B------:R-:W-:Y:S05]  /*6630*/  BRA `(.L_x_124) ;  /* 0xfffffff000007947 */ /* 0x000fea000383ffff */
.L_x_106:
[----:B-1----:R1:W2:Y:S02]  /*6640*/  SYNCS.PHASECHK.TRANS64.TRYWAIT P0, [R20+URZ+0x20], R13 ;  /* 0x0000200d140075a7 */ /* 0x0022a4000800017f */
[----:B--2---:R-:W-:Y:S05]  /*6650*/  @!P0 NANOSLEEP.SYNCS 0x989680 ;  /* 0x009896800000895d */ /* 0x004fea0003900000 */
[----:B------:R-:W2:Y:S02]  /*6660*/  @!P0 SYNCS.PHASECHK.TRANS64 P0, [R20+URZ+0x20], R13 ;  /* 0x0000200d140085a7 */ /* 0x000ea4000800007f */
[----:B--2---:R-:W-:Y:S05]  /*6670*/  @!P0 BRA `(.L_x_106) ;  /* 0xfffffffc00f08947 */ /* 0x004fea000383ffff */
[----:B------:R-:W-:Y:S05]  /*6680*/  BRA `(.L_x_125) ;  /* 0xfffffff0003c7947 */ /* 0x000fea000383ffff */
.L_x_114:
[----:B------:R-:W-:Y:S01]  /*6690*/  BSSY B0, `(.L_x_126) ;  /* 0x0000006000007945 */ /* 0x000fe20003800000 */
[----:B------:R-:W-:-:S07]  /*66a0*/  IMAD.MOV.U32 R15, RZ, RZ, -0x1 ;  /* 0xffffffffff0f7424 */ /* 0x000fce00078e00ff */
[----:B------:R-:W-:Y:S05]  /*66b0*/  WARPSYNC.COLLECTIVE R15, `(.L_x_127) ;  /* 0x000000000f0c7348 */ /* 0x000fea0003c00000 */
[----:B------:R-:W-:Y:S02]  /*66c0*/  ELECT P6, UR62, PT ;  /* 0x00000000003e782f */ /* 0x000fe400038c0000 */
[----:B------:R-:W-:Y:S01]  /*66d0*/  MOV R14, UR62 ;  /* 0x0000003e000e7c02 */ /* 0x000fe20008000f00 */
[----:B------:R-:W-:Y:S10]  /*66e0*/  ENDCOLLECTIVE ;  /* 0x000000000000791b */ /* 0x000ff40003800000 */
.L_x_127:
[----:B------:R-:W-:Y:S05]  /*66f0*/  BSYNC B0 ;  /* 0x0000000000007941 */ /* 0x000fea0003800000 */
.L_x_126:
[----:B------:R-:W-:Y:S05]  /*6700*/  BRA `(.L_x_128) ;  /* 0xfffffff800d07947 */ /* 0x000fea000383ffff */
.L_x_118:
[----:B0-----:R0:W1:Y:S02]  /*6710*/  SYNCS.PHASECHK.TRANS64.TRYWAIT P0, [R5+URZ], R2 ;  /* 0x00000002050075a7 */ /* 0x001064000800017f */
[----:B-1----:R-:W-:Y:S05]  /*6720*/  @!P0 NANOSLEEP.SYNCS 0x989680 ;  /* 0x009896800000895d */ /* 0x002fea0003900000 */
[----:B------:R-:W1:Y:S02]  /*6730*/  @!P0 SYNCS.PHASECHK.TRANS64 P0, [R5+URZ], R2 ;  /* 0x00000002050085a7 */ /* 0x000e64000800007f */
[----:B-1----:R-:W-:Y:S05]  /*6740*/  @!P0 BRA `(.L_x_118) ;  /* 0xfffffffc00f08947 */ /* 0x002fea000383ffff */
[----:B------:R-:W-:Y:S05]  /*6750*/  BRA `(.L_x_129) ;  /* 0xfffffffc00107947 */ /* 0x000fea000383ffff */
.L_x_119:
[----:B0-----:R0:W1:Y:S02]  /*6760*/  SYNCS.PHASECHK.TRANS64.TRYWAIT P0, [R7+URZ], R4 ;  /* 0x00000004070075a7 */ /* 0x001064000800017f */
[----:B-1----:R-:W-:Y:S05]  /*6770*/  @!P0 NANOSLEEP.SYNCS 0x989680 ;  /* 0x009896800000895d */ /* 0x002fea0003900000 */
[----:B------:R-:W1:Y:S02]  /*6780*/  @!P0 SYNCS.PHASECHK.TRANS64 P0, [R7+URZ], R4 ;  /* 0x00000004070085a7 */ /* 0x000e64000800007f */
[----:B-1----:R-:W-:Y:S05]  /*6790*/  @!P0 BRA `(.L_x_119) ;  /* 0xfffffffc00f08947 */ /* 0x002fea000383ffff */
[----:B------:R-:W-:Y:S05]  /*67a0*/  BRA `(.L_x_130) ;  /* 0xfffffffc00207947 */ /* 0x000fea000383ffff */
.L_x_120:
[----:B0-----:R0:W1:Y:S02]  /*67b0*/  SYNCS.PHASECHK.TRANS64.TRYWAIT P0, [R6+URZ], R5 ;  /* 0x00000005060075a7 */ /* 0x001064000800017f */
[----:B-1----:R-:W-:Y:S05]  /*67c0*/  @!P0 NANOSLEEP.SYNCS 0x989680 ;  /* 0x009896800000895d */ /* 0x002fea0003900000 */
[----:B------:R-:W1:Y:S02]  /*67d0*/  @!P0 SYNCS.PHASECHK.TRANS64 P0, [R6+URZ], R5 ;  /* 0x00000005060085a7 */ /* 0x000e64000800007f */
[----:B-1----:R-:W-:Y:S05]  /*67e0*/  @!P0 BRA `(.L_x_120) ;  /* 0xfffffffc00f08947 */ /* 0x002fea000383ffff */
[----:B------:R-:W-:Y:S05]  /*67f0*/  BRA `(.L_x_131) ;  /* 0xfffffffc00287947 */ /* 0x000fea000383ffff */
.L_x_132:
[----:B------:R-:W-:-:S00]  /*6800*/  BRA `(.L_x_132) ;  /* 0xfffffffc00fc7947 */ /* 0x000fc0000383ffff */
[----:B------:R-:W-:-:S00]  /*6810*/  NOP ;  /* 0x0000000000007918 */ /* 0x000fc00000000000 */
        /* <DEDUP_REMOVED lines=14> */
.L_x_133:


//--------------------- .nv.global.init           --------------------------
	.section	.nv.global.init,"aw",@progbits
.nv.global.init:
	.type		$str$22,@object
	.size		$str$22,($str$23 - $str$22)
$str$22:
        /*0000*/ 	.byte	0x6b, 0x5f, 0x74, 0x69, 0x6c, 0x65, 0x5f, 0x63, 0x6f, 0x75, 0x6e, 0x74, 0x20, 0x3e, 0x3d, 0x20
        /*0010*/ 	.byte	0x31, 0x00
	.type		$str$23,@object
	.size		$str$23,(__unnamed_1 - $str$23)
$str$23:
        /*0012*/ 	.byte	0x2f, 0x74, 0x6d, 0x70, 0x2f, 0x63, 0x75, 0x74, 0x6c, 0x61, 0x73, 0x73, 0x5f, 0x73, 0x77, 0x65
        /*0022*/ 	.byte	0x65, 0x70, 0x5f, 0x73, 0x72, 0x63, 0x2f, 0x69, 0x6e, 0x63, 0x6c, 0x75, 0x64, 0x65, 0x2f, 0x63
        /*0032*/ 	.byte	0x75, 0x74, 0x6c, 0x61, 0x73, 0x73, 0x2f, 0x67, 0x65, 0x6d, 0x6d, 0x2f, 0x63, 0x6f, 0x6c, 0x6c
        /*0042*/ 	.byte	0x65, 0x63, 0x74, 0x69, 0x76, 0x65, 0x2f, 0x73, 0x6d, 0x39, 0x30, 0x5f, 0x6d, 0x6d, 0x61, 0x5f
        /*0052*/ 	.byte	0x74, 0x6d, 0x61, 0x5f, 0x67, 0x6d, 0x6d, 0x61, 0x5f, 0x73, 0x73, 0x5f, 0x77, 0x61, 0x72, 0x70
        /*0062*/ 	.byte	0x73, 0x70, 0x65, 0x63, 0x69, 0x61, 0x6c, 0x69, 0x7a, 0x65, 0x64, 0x2e, 0x68, 0x70, 0x70, 0x00
	.type		__unnamed_1,@object
	.size		__unnamed_1,(.L_0 - __unnamed_1)
__unnamed_1:
        /*0072*/ 	.byte	0x76, 0x6f, 0x69, 0x64, 0x20, 0x63, 0x75, 0x74, 0x6c, 0x61, 0x73, 0x73, 0x3a, 0x3a, 0x67, 0x65
        /* <DEDUP_REMOVED lines=180> */
        /*0bc2*/ 	.byte	0x65, 0x3a, 0x3a, 0x69, 0x64, 0x65, 0x6e, 0x74, 0x69, 0x74, 0x79, 0x5d, 0x00
.L_0:


//--------------------- .nv.shared._ZN7cutlass13device_kernelINS_4gemm6kernel13GemmUniversalIN4cute5tupleIJiiiiEEENS1_10collective13CollectiveMmaINS1_34MainloopSm90TmaGmmaWarpSpecializedILi4ENS5_IJNS4_1CILi4EEESB_NSA_ILi1EEEEEENS1_35KernelTmaWarpSpecializedCooperativeEEENS5_IJNSA_ILi128EEENSA_ILi64EEESG_EEENS_6half_tENS5_IJlSC_lEEESJ_SK_NS4_8TiledMMAINS4_8MMA_AtomIJNS4_4SM904GMMA25MMA_64x64x16_F32F16F16_SSILNSO_5MajorE0ELSQ_0ELNSO_7ScaleInE1ELSR_1EEEEEENS4_6LayoutINS5_IJNSA_ILi2EEESC_SC_EEENS5_IJSC_NSA_ILi0EEESX_EEEEENS5_IJNS4_10UnderscoreES10_S10_EEEEENS4_23SM90_TMA_LOAD_MULTICASTENS4_14ComposedLayoutINS4_7SwizzleILi3ELi4ELi3EEENS4_18smem_ptr_flag_bitsILi16EEENSU_INS5_IJNSA_ILi8EEESH_EEENS5_IJSH_SC_EEEEEEEvNS4_8identityES13_S1D_vS1E_EENS_8epilogue10collective6detail29Sm90TmaWarpSpecializedAdapterINS1H_15DefaultEpilogueISJ_SK_SK_NS1G_6thread17LinearCombinationISJ_Li1EffLNS1L_9ScaleType4KindE0ELNS_15FloatRoundStyleE2ESJ_EENS1_15EpilogueDefaultEEEEEvvEEEEvNT_6ParamsE --------------------------
	.section	.nv.shared._ZN7cutlass13device_kernelINS_4gemm6kernel13GemmUniversalIN4cute5tupleIJiiiiEEENS1_10collective13CollectiveMmaINS1_34MainloopSm90TmaGmmaWarpSpecializedILi4ENS5_IJNS4_1CILi4EEESB_NSA_ILi1EEEEEENS1_35KernelTmaWarpSpecializedCooperativeEEENS5_IJNSA_ILi128EEENSA_ILi64EEESG_EEENS_6half_tENS5_IJlSC_lEEESJ_SK_NS4_8TiledMMAINS4_8MMA_AtomIJNS4_4SM904GMMA25MMA_64x64x16_F32F16F16_SSILNSO_5MajorE0ELSQ_0ELNSO_7ScaleInE1ELSR_1EEEEEENS4_6LayoutINS5_IJNSA_ILi2EEESC_SC_EEENS5_IJSC_NSA_ILi0EEESX_EEEEENS5_IJNS4_10UnderscoreES10_S10_EEEEENS4_23SM90_TMA_LOAD_MULTICASTENS4_14ComposedLayoutINS4_7SwizzleILi3ELi4ELi3EEENS4_18smem_ptr_flag_bitsILi16EEENSU_INS5_IJNSA_ILi8EEESH_EEENS5_IJSH_SC_EEEEEEEvNS4_8identityES13_S1D_vS1E_EENS_8epilogue10collective6detail29Sm90TmaWarpSpecializedAdapterINS1H_15DefaultEpilogueISJ_SK_SK_NS1G_6thread17LinearCombinationISJ_Li1EffLNS1L_9ScaleType4KindE0ELNS_15FloatRoundStyleE2ESJ_EENS1_15EpilogueDefaultEEEEEvvEEEEvNT_6ParamsE,"aw",@nobits
	.sectionflags	@""
	.align	16
	.zero		1024


//--------------------- .nv.shared.reserved.0     --------------------------
	.section	.nv.shared.reserved.0,"aw",@nobits
	.weak		__nv_reservedSMEM_offset_0_alias
	.size		__nv_reservedSMEM_offset_0_alias, 0, 0
	.other		__nv_reservedSMEM_offset_0_alias,@"STO_CUDA_RESERVED_SHARED STV_DEFAULT"
__nv_reservedSMEM_offset_0_alias:
	.zero		0


//--------------------- .nv.global                --------------------------
	.section	.nv.global,"aw",@nobits
.nv.global:
	.type		_ZN40_INTERNAL_5492fc0a_4_k_cu_2bf159d0_311994cute1_E,@object
	.size		_ZN40_INTERNAL_5492fc0a_4_k_cu_2bf159d0_311994cute1_E,(_ZN40_INTERNAL_5492fc0a_4_k_cu_2bf159d0_311994cuda3std3__45__cpo6cbeginE - _ZN40_INTERNAL_5492fc0a_4_k_cu_2bf159d0_311994cute1_E)
_ZN40_INTERNAL_5492fc0a_4_k_cu_2bf159d0_311994cute1_E:
	.zero		1
	.type		_ZN40_INTERNAL_5492fc0a_4_k_cu_2bf159d0_311994cuda3std3__45__cpo6cbeginE,@object
	.size		_ZN40_INTERNAL_5492fc0a_4_k_cu_2bf159d0_311994cuda3std3__45__cpo6cbeginE,(_ZN40_INTERNAL_5492fc0a_4_k_cu_2bf159d0_311994cuda3std3__48in_placeE - _ZN40_INTERNAL_5492fc0a_4_k_cu_2bf159d0_311994cuda3std3__45__cpo6cbeginE)
_ZN40_INTERNAL_5492fc0a_4_k_cu_2bf159d0_311994cuda3std3__45__cpo6cbeginE:
	.zero		1
	.type		_ZN40_INTERNAL_5492fc0a_4_k_cu_2bf159d0_311994cuda3std3__48in_placeE,@object
	.size		_ZN40_INTERNAL_5492fc0a_4_k_cu_2bf159d0_311994cuda3std3__48in_placeE,(_ZN40_INTERNAL_5492fc0a_4_k_cu_2bf159d0_311994cuda3std6ranges3__45__cpo9iter_moveE - _ZN40_INTERNAL_5492fc0a_4_k_cu_2bf159d0_311994cuda3std3__48in_placeE)
_ZN40_INTERNAL_5492fc0a_4_k_cu_2bf159d0_311994cuda3std3__48in_placeE:
	.zero		1
	.type		_ZN40_INTERNAL_5492fc0a_4_k_cu_2bf159d0_311994cuda3std6ranges3__45__cpo9iter_moveE,@object
	.size		_ZN40_INTERNAL_5492fc0a_4_k_cu_2bf159d0_311994cuda3std6ranges3__45__cpo9iter_moveE,(_ZN40_INTERNAL_5492fc0a_4_k_cu_2bf159d0_311994cuda3std3__45__cpo5beginE - _ZN40_INTERNAL_5492fc0a_4_k_cu_2bf159d0_311994cuda3std6ranges3__45__cpo9iter_moveE)
_ZN40_INTERNAL_5492fc0a_4_k_cu_2bf159d0_311994cuda3std6ranges3__45__cpo9iter_moveE:
	.zero		1
	.type		_ZN40_INTERNAL_5492fc0a_4_k_cu_2bf159d0_311994cuda3std3__45__cpo5beginE,@object
	.size		_ZN40_INTERNAL_5492fc0a_4_k_cu_2bf159d0_311994cuda3std3__45__cpo5beginE,(_ZN40_INTERNAL_5492fc0a_4_k_cu_2bf159d0_311994cuda3std3__442_GLOBAL__N__5492fc0a_4_k_cu_2bf159d0_311996ignoreE - _ZN40_INTERNAL_5492fc0a_4_k_cu_2bf159d0_311994cuda3std3__45__cpo5beginE)
_ZN40_INTERNAL_5492fc0a_4_k_cu_2bf159d0_311994cuda3std3__45__cpo5beginE:
	.zero		1
	.type		_ZN40_INTERNAL_5492fc0a_4_k_cu_2bf159d0_311994cuda3std3__442_GLOBAL__N__5492fc0a_4_k_cu_2bf159d0_311996ignoreE,@object
	.size		_ZN40_INTERNAL_5492fc0a_4_k_cu_2bf159d0_311994cuda3std3__442_GLOBAL__N__5492fc0a_4_k_cu_2bf159d0_311996ignoreE,(_ZN40_INTERNAL_5492fc0a_4_k_cu_2bf159d0_311994cute7productE - _ZN40_INTERNAL_5492fc0a_4_k_cu_2bf159d0_311994cuda3std3__442_GLOBAL__N__5492fc0a_4_k_cu_2bf159d0_311996ignoreE)
_ZN40_INTERNAL_5492fc0a_4_k_cu_2bf159d0_311994cuda3std3__442_GLOBAL__N__5492fc0a_4_k_cu_2bf159d0_311996ignoreE:
	.zero		1
	.type		_ZN40_INTERNAL_5492fc0a_4_k_cu_2bf159d0_311994cute7productE,@object
	.size		_ZN40_INTERNAL_5492fc0a_4_k_cu_2bf159d0_311994cute7productE,(_ZN40_INTERNAL_5492fc0a_4_k_cu_2bf159d0_311994cuda3std3__45__cpo3endE - _ZN40_INTERNAL_5492fc0a_4_k_cu_2bf159d0_311994cute7productE)
_ZN40_INTERNAL_5492fc0a_4_k_cu_2bf159d0_311994cute7productE:
	.zero		1
	.type		_ZN40_INTERNAL_5492fc0a_4_k_cu_2bf159d0_311994cuda3std3__45__cpo3endE,@object
	.size		_ZN40_INTERNAL_5492fc0a_4_k_cu_2bf159d0_311994cuda3std3__45__cpo3endE,(_ZN40_INTERNAL_5492fc0a_4_k_cu_2bf159d0_311994cuda3std3__419piecewise_constructE - _ZN40_INTERNAL_5492fc0a_4_k_cu_2bf159d0_311994cuda3std3__45__cpo3endE)
_ZN40_INTERNAL_5492fc0a_4_k_cu_2bf159d0_311994cuda3std3__45__cpo3endE:
	.zero		1
	.type		_ZN40_INTERNAL_5492fc0a_4_k_cu_2bf159d0_311994cuda3std3__419piecewise_constructE,@object
	.size		_ZN40_INTERNAL_5492fc0a_4_k_cu_2bf159d0_311994cuda3std3__419piecewise_constructE,(_ZN40_INTERNAL_5492fc0a_4_k_cu_2bf159d0_311994cuda3std3__45__cpo4cendE - _ZN40_INTERNAL_5492fc0a_4_k_cu_2bf159d0_311994cuda3std3__419piecewise_constructE)
_ZN40_INTERNAL_5492fc0a_4_k_cu_2bf159d0_311994cuda3std3__419piecewise_constructE:
	.zero		1
	.type		_ZN40_INTERNAL_5492fc0a_4_k_cu_2bf159d0_311994cuda3std3__45__cpo4cendE,@object
	.size		_ZN40_INTERNAL_5492fc0a_4_k_cu_2bf159d0_311994cuda3std3__45__cpo4cendE,(_ZN40_INTERNAL_5492fc0a_4_k_cu_2bf159d0_311994cuda3std6ranges3__45__cpo4swapE - _ZN40_INTERNAL_5492fc0a_4_k_cu_2bf159d0_311994cuda3std3__45__cpo4cendE)
_ZN40_INTERNAL_5492fc0a_4_k_cu_2bf159d0_311994cuda3std3__45__cpo4cendE:
	.zero		1
	.type		_ZN40_INTERNAL_5492fc0a_4_k_cu_2bf159d0_311994cuda3std6ranges3__45__cpo4swapE,@object
	.size		_ZN40_INTERNAL_5492fc0a_4_k_cu_2bf159d0_311994cuda3std6ranges3__45__cpo4swapE,(.L_8 - _ZN40_INTERNAL_5492fc0a_4_k_cu_2bf159d0_311994cuda3std6ranges3__45__cpo4swapE)
_ZN40_INTERNAL_5492fc0a_4_k_cu_2bf159d0_311994cuda3std6ranges3__45__cpo4swapE:
	.zero		1
.L_8:


//--------------------- .nv.constant0._ZN7cutlass13device_kernelINS_4gemm6kernel13GemmUniversalIN4cute5tupleIJiiiiEEENS1_10collective13CollectiveMmaINS1_34MainloopSm90TmaGmmaWarpSpecializedILi4ENS5_IJNS4_1CILi4EEESB_NSA_ILi1EEEEEENS1_35KernelTmaWarpSpecializedCooperativeEEENS5_IJNSA_ILi128EEENSA_ILi64EEESG_EEENS_6half_tENS5_IJlSC_lEEESJ_SK_NS4_8TiledMMAINS4_8MMA_AtomIJNS4_4SM904GMMA25MMA_64x64x16_F32F16F16_SSILNSO_5MajorE0ELSQ_0ELNSO_7ScaleInE1ELSR_1EEEEEENS4_6LayoutINS5_IJNSA_ILi2EEESC_SC_EEENS5_IJSC_NSA_ILi0EEESX_EEEEENS5_IJNS4_10UnderscoreES10_S10_EEEEENS4_23SM90_TMA_LOAD_MULTICASTENS4_14ComposedLayoutINS4_7SwizzleILi3ELi4ELi3EEENS4_18smem_ptr_flag_bitsILi16EEENSU_INS5_IJNSA_ILi8EEESH_EEENS5_IJSH_SC_EEEEEEEvNS4_8identityES13_S1D_vS1E_EENS_8epilogue10collective6detail29Sm90TmaWarpSpecializedAdapterINS1H_15DefaultEpilogueISJ_SK_SK_NS1G_6thread17LinearCombinationISJ_Li1EffLNS1L_9ScaleType4KindE0ELNS_15FloatRoundStyleE2ESJ_EENS1_15EpilogueDefaultEEEEEvvEEEEvNT_6ParamsE --------------------------
	.section	.nv.constant0._ZN7cutlass13device_kernelINS_4gemm6kernel13GemmUniversalIN4cute5tupleIJiiiiEEENS1_10collective13CollectiveMmaINS1_34MainloopSm90TmaGmmaWarpSpecializedILi4ENS5_IJNS4_1CILi4EEESB_NSA_ILi1EEEEEENS1_35KernelTmaWarpSpecializedCooperativeEEENS5_IJNSA_ILi128EEENSA_ILi64EEESG_EEENS_6half_tENS5_IJlSC_lEEESJ_SK_NS4_8TiledMMAINS4_8MMA_AtomIJNS4_4SM904GMMA25MMA_64x64x16_F32F16F16_SSILNSO_5MajorE0ELSQ_0ELNSO_7ScaleInE1ELSR_1EEEEEENS4_6LayoutINS5_IJNSA_ILi2EEESC_SC_EEENS5_IJSC_NSA_ILi0EEESX_EEEEENS5_IJNS4_10UnderscoreES10_S10_EEEEENS4_23SM90_TMA_LOAD_MULTICASTENS4_14ComposedLayoutINS4_7SwizzleILi3ELi4ELi3EEENS4_18smem_ptr_flag_bitsILi16EEENSU_INS5_IJNSA_ILi8EEESH_EEENS5_IJSH_SC_EEEEEEEvNS4_8identityES13_S1D_vS1E_EENS_8epilogue10collective6detail29Sm90TmaWarpSpecializedAdapterINS1H_15DefaultEpilogueISJ_SK_SK_NS1G_6thread17LinearCombinationISJ_Li1EffLNS1L_9ScaleType4KindE0ELNS_15FloatRoundStyleE2ESJ_EENS1_15EpilogueDefaultEEEEEvvEEEEvNT_6ParamsE,"a",@progbits
	.sectionflags	@""
	.align	4
.nv.constant0._ZN7cutlass13device_kernelINS_4gemm6kernel13GemmUniversalIN4cute5tupleIJiiiiEEENS1_10collective13CollectiveMmaINS1_34MainloopSm90TmaGmmaWarpSpecializedILi4ENS5_IJNS4_1CILi4EEESB_NSA_ILi1EEEEEENS1_35KernelTmaWarpSpecializedCooperativeEEENS5_IJNSA_ILi128EEENSA_ILi64EEESG_EEENS_6half_tENS5_IJlSC_lEEESJ_SK_NS4_8TiledMMAINS4_8MMA_AtomIJNS4_4SM904GMMA25MMA_64x64x16_F32F16F16_SSILNSO_5MajorE0ELSQ_0ELNSO_7ScaleInE1ELSR_1EEEEEENS4_6LayoutINS5_IJNSA_ILi2EEESC_SC_EEENS5_IJSC_NSA_ILi0EEESX_EEEEENS5_IJNS4_10UnderscoreES10_S10_EEEEENS4_23SM90_TMA_LOAD_MULTICASTENS4_14ComposedLayoutINS4_7SwizzleILi3ELi4ELi3EEENS4_18smem_ptr_flag_bitsILi16EEENSU_INS5_IJNSA_ILi8EEESH_EEENS5_IJSH_SC_EEEEEEEvNS4_8identityES13_S1D_vS1E_EENS_8epilogue10collective6detail29Sm90TmaWarpSpecializedAdapterINS1H_15DefaultEpilogueISJ_SK_SK_NS1G_6thread17LinearCombinationISJ_Li1EffLNS1L_9ScaleType4KindE0ELNS_15FloatRoundStyleE2ESJ_EENS1_15EpilogueDefaultEEEEEvvEEEEvNT_6ParamsE:
	.zero		1664


//--------------------- SYMBOLS --------------------------

	.type		.nv.reservedSmem.offset0,@object
	.size		.nv.reservedSmem.offset0,0x4
	.type		__assertfail,@function
